//
// Generated by NVIDIA NVVM Compiler
//
// Compiler Build ID: CL-36424714
// Cuda compilation tools, release 13.0, V13.0.88
// Based on NVVM 20.0.0
//

.version 9.0
.target sm_100
.address_size 64

	// .globl	_Z9NaiveGEMMPiS_S_iii
.global .align 1 .b8 _ZN34_INTERNAL_88638a62_4_k_cu_238493c64cuda3std3__45__cpo5beginE[1];
.global .align 1 .b8 _ZN34_INTERNAL_88638a62_4_k_cu_238493c64cuda3std3__45__cpo3endE[1];
.global .align 1 .b8 _ZN34_INTERNAL_88638a62_4_k_cu_238493c64cuda3std3__45__cpo6cbeginE[1];
.global .align 1 .b8 _ZN34_INTERNAL_88638a62_4_k_cu_238493c64cuda3std3__45__cpo4cendE[1];
.global .align 1 .b8 _ZN34_INTERNAL_88638a62_4_k_cu_238493c64cuda3std3__45__cpo6rbeginE[1];
.global .align 1 .b8 _ZN34_INTERNAL_88638a62_4_k_cu_238493c64cuda3std3__45__cpo4rendE[1];
.global .align 1 .b8 _ZN34_INTERNAL_88638a62_4_k_cu_238493c64cuda3std3__45__cpo7crbeginE[1];
.global .align 1 .b8 _ZN34_INTERNAL_88638a62_4_k_cu_238493c64cuda3std3__45__cpo5crendE[1];
.global .align 1 .b8 _ZN34_INTERNAL_88638a62_4_k_cu_238493c64cuda3std3__436_GLOBAL__N__88638a62_4_k_cu_238493c66ignoreE[1];
.global .align 1 .b8 _ZN34_INTERNAL_88638a62_4_k_cu_238493c64cuda3std3__419piecewise_constructE[1];
.global .align 1 .b8 _ZN34_INTERNAL_88638a62_4_k_cu_238493c64cuda3std3__48in_placeE[1];
.global .align 1 .b8 _ZN34_INTERNAL_88638a62_4_k_cu_238493c64cuda3std3__420unreachable_sentinelE[1];
.global .align 1 .b8 _ZN34_INTERNAL_88638a62_4_k_cu_238493c64cuda3std3__47nulloptE[1];
.global .align 1 .b8 _ZN34_INTERNAL_88638a62_4_k_cu_238493c64cuda3std3__48unexpectE[1];
.global .align 1 .b8 _ZN34_INTERNAL_88638a62_4_k_cu_238493c64cuda3std6ranges3__45__cpo4swapE[1];
.global .align 1 .b8 _ZN34_INTERNAL_88638a62_4_k_cu_238493c64cuda3std6ranges3__45__cpo9iter_moveE[1];
.global .align 1 .b8 _ZN34_INTERNAL_88638a62_4_k_cu_238493c64cuda3std6ranges3__45__cpo5beginE[1];
.global .align 1 .b8 _ZN34_INTERNAL_88638a62_4_k_cu_238493c64cuda3std6ranges3__45__cpo3endE[1];
.global .align 1 .b8 _ZN34_INTERNAL_88638a62_4_k_cu_238493c64cuda3std6ranges3__45__cpo6cbeginE[1];
.global .align 1 .b8 _ZN34_INTERNAL_88638a62_4_k_cu_238493c64cuda3std6ranges3__45__cpo4cendE[1];
.global .align 1 .b8 _ZN34_INTERNAL_88638a62_4_k_cu_238493c64cuda3std6ranges3__45__cpo7advanceE[1];
.global .align 1 .b8 _ZN34_INTERNAL_88638a62_4_k_cu_238493c64cuda3std6ranges3__45__cpo9iter_swapE[1];
.global .align 1 .b8 _ZN34_INTERNAL_88638a62_4_k_cu_238493c64cuda3std6ranges3__45__cpo4nextE[1];
.global .align 1 .b8 _ZN34_INTERNAL_88638a62_4_k_cu_238493c64cuda3std6ranges3__45__cpo4prevE[1];
.global .align 1 .b8 _ZN34_INTERNAL_88638a62_4_k_cu_238493c64cuda3std6ranges3__45__cpo4dataE[1];
.global .align 1 .b8 _ZN34_INTERNAL_88638a62_4_k_cu_238493c64cuda3std6ranges3__45__cpo5cdataE[1];
.global .align 1 .b8 _ZN34_INTERNAL_88638a62_4_k_cu_238493c64cuda3std6ranges3__45__cpo4sizeE[1];
.global .align 1 .b8 _ZN34_INTERNAL_88638a62_4_k_cu_238493c64cuda3std6ranges3__45__cpo5ssizeE[1];
.global .align 1 .b8 _ZN34_INTERNAL_88638a62_4_k_cu_238493c64cuda3std6ranges3__45__cpo8distanceE[1];
.global .align 1 .b8 _ZN34_INTERNAL_88638a62_4_k_cu_238493c66thrust24THRUST_300001_SM_1000_NS8cuda_cub3parE[1];
.global .align 1 .b8 _ZN34_INTERNAL_88638a62_4_k_cu_238493c66thrust24THRUST_300001_SM_1000_NS8cuda_cub10par_nosyncE[1];
.global .align 1 .b8 _ZN34_INTERNAL_88638a62_4_k_cu_238493c66thrust24THRUST_300001_SM_1000_NS6system6detail10sequential3seqE[1];
.global .align 1 .b8 _ZN34_INTERNAL_88638a62_4_k_cu_238493c66thrust24THRUST_300001_SM_1000_NS12placeholders2_1E[1];
.global .align 1 .b8 _ZN34_INTERNAL_88638a62_4_k_cu_238493c66thrust24THRUST_300001_SM_1000_NS12placeholders2_2E[1];
.global .align 1 .b8 _ZN34_INTERNAL_88638a62_4_k_cu_238493c66thrust24THRUST_300001_SM_1000_NS12placeholders2_3E[1];
.global .align 1 .b8 _ZN34_INTERNAL_88638a62_4_k_cu_238493c66thrust24THRUST_300001_SM_1000_NS12placeholders2_4E[1];
.global .align 1 .b8 _ZN34_INTERNAL_88638a62_4_k_cu_238493c66thrust24THRUST_300001_SM_1000_NS12placeholders2_5E[1];
.global .align 1 .b8 _ZN34_INTERNAL_88638a62_4_k_cu_238493c66thrust24THRUST_300001_SM_1000_NS12placeholders2_6E[1];
.global .align 1 .b8 _ZN34_INTERNAL_88638a62_4_k_cu_238493c66thrust24THRUST_300001_SM_1000_NS12placeholders2_7E[1];
.global .align 1 .b8 _ZN34_INTERNAL_88638a62_4_k_cu_238493c66thrust24THRUST_300001_SM_1000_NS12placeholders2_8E[1];
.global .align 1 .b8 _ZN34_INTERNAL_88638a62_4_k_cu_238493c66thrust24THRUST_300001_SM_1000_NS12placeholders2_9E[1];
.global .align 1 .b8 _ZN34_INTERNAL_88638a62_4_k_cu_238493c66thrust24THRUST_300001_SM_1000_NS12placeholders3_10E[1];
.global .align 1 .b8 _ZN34_INTERNAL_88638a62_4_k_cu_238493c66thrust24THRUST_300001_SM_1000_NS3seqE[1];

.visible .entry _Z9NaiveGEMMPiS_S_iii(
	.param .u64 .ptr .align 1 _Z9NaiveGEMMPiS_S_iii_param_0,
	.param .u64 .ptr .align 1 _Z9NaiveGEMMPiS_S_iii_param_1,
	.param .u64 .ptr .align 1 _Z9NaiveGEMMPiS_S_iii_param_2,
	.param .u32 _Z9NaiveGEMMPiS_S_iii_param_3,
	.param .u32 _Z9NaiveGEMMPiS_S_iii_param_4,
	.param .u32 _Z9NaiveGEMMPiS_S_iii_param_5
)
{
	.reg .pred 	%p<13>;
	.reg .b32 	%r<112>;
	.reg .b64 	%rd<40>;

	ld.param.u64 	%rd5, [_Z9NaiveGEMMPiS_S_iii_param_0];
	ld.param.u64 	%rd6, [_Z9NaiveGEMMPiS_S_iii_param_1];
	ld.param.u64 	%rd4, [_Z9NaiveGEMMPiS_S_iii_param_2];
	ld.param.u32 	%r34, [_Z9NaiveGEMMPiS_S_iii_param_3];
	ld.param.u32 	%r35, [_Z9NaiveGEMMPiS_S_iii_param_4];
	ld.param.u32 	%r33, [_Z9NaiveGEMMPiS_S_iii_param_5];
	cvta.to.global.u64 	%rd1, %rd6;
	cvta.to.global.u64 	%rd2, %rd5;
	mov.u32 	%r36, %tid.x;
	mov.u32 	%r37, %ctaid.x;
	mov.u32 	%r38, %ntid.x;
	mad.lo.s32 	%r1, %r37, %r38, %r36;
	mov.u32 	%r39, %tid.y;
	mov.u32 	%r40, %ctaid.y;
	mov.u32 	%r41, %ntid.y;
	mad.lo.s32 	%r42, %r40, %r41, %r39;
	setp.ge.s32 	%p1, %r1, %r34;
	setp.ge.s32 	%p2, %r42, %r35;
	or.pred  	%p3, %p1, %p2;
	@%p3 bra 	$L__BB0_14;
	setp.lt.s32 	%p4, %r33, 1;
	mov.b32 	%r111, 0;
	@%p4 bra 	$L__BB0_13;
	mul.lo.s32 	%r3, %r33, %r1;
	and.b32  	%r4, %r33, 7;
	setp.lt.u32 	%p5, %r33, 8;
	mov.b32 	%r106, 0;
	mov.u32 	%r111, %r106;
	@%p5 bra 	$L__BB0_5;
	and.b32  	%r106, %r33, 2147483640;
	neg.s32 	%r100, %r106;
	shl.b32 	%r7, %r35, 3;
	add.s64 	%rd3, %rd2, 16;
	mov.b32 	%r111, 0;
	mul.wide.s32 	%rd11, %r35, 4;
	mov.u32 	%r98, %r3;
	mov.u32 	%r99, %r42;
$L__BB0_4:
	.pragma "nounroll";
	mul.wide.s32 	%rd7, %r98, 4;
	add.s64 	%rd8, %rd3, %rd7;
	ld.global.u32 	%r47, [%rd8+-16];
	mul.wide.s32 	%rd9, %r99, 4;
	add.s64 	%rd10, %rd1, %rd9;
	ld.global.u32 	%r48, [%rd10];
	mad.lo.s32 	%r49, %r48, %r47, %r111;
	ld.global.u32 	%r50, [%rd8+-12];
	add.s64 	%rd12, %rd10, %rd11;
	ld.global.u32 	%r51, [%rd12];
	mad.lo.s32 	%r52, %r51, %r50, %r49;
	ld.global.u32 	%r53, [%rd8+-8];
	add.s64 	%rd13, %rd12, %rd11;
	ld.global.u32 	%r54, [%rd13];
	mad.lo.s32 	%r55, %r54, %r53, %r52;
	ld.global.u32 	%r56, [%rd8+-4];
	add.s64 	%rd14, %rd13, %rd11;
	ld.global.u32 	%r57, [%rd14];
	mad.lo.s32 	%r58, %r57, %r56, %r55;
	ld.global.u32 	%r59, [%rd8];
	add.s64 	%rd15, %rd14, %rd11;
	ld.global.u32 	%r60, [%rd15];
	mad.lo.s32 	%r61, %r60, %r59, %r58;
	ld.global.u32 	%r62, [%rd8+4];
	add.s64 	%rd16, %rd15, %rd11;
	ld.global.u32 	%r63, [%rd16];
	mad.lo.s32 	%r64, %r63, %r62, %r61;
	ld.global.u32 	%r65, [%rd8+8];
	add.s64 	%rd17, %rd16, %rd11;
	ld.global.u32 	%r66, [%rd17];
	mad.lo.s32 	%r67, %r66, %r65, %r64;
	ld.global.u32 	%r68, [%rd8+12];
	add.s64 	%rd18, %rd17, %rd11;
	ld.global.u32 	%r69, [%rd18];
	mad.lo.s32 	%r111, %r69, %r68, %r67;
	add.s32 	%r100, %r100, 8;
	add.s32 	%r99, %r99, %r7;
	add.s32 	%r98, %r98, 8;
	setp.ne.s32 	%p6, %r100, 0;
	@%p6 bra 	$L__BB0_4;
$L__BB0_5:
	setp.eq.s32 	%p7, %r4, 0;
	@%p7 bra 	$L__BB0_13;
	and.b32  	%r19, %r33, 3;
	setp.lt.u32 	%p8, %r4, 4;
	@%p8 bra 	$L__BB0_8;
	add.s32 	%r71, %r106, %r3;
	mul.wide.s32 	%rd19, %r71, 4;
	add.s64 	%rd20, %rd2, %rd19;
	ld.global.u32 	%r72, [%rd20];
	mad.lo.s32 	%r73, %r106, %r35, %r42;
	mul.wide.s32 	%rd21, %r73, 4;
	add.s64 	%rd22, %rd1, %rd21;
	ld.global.u32 	%r74, [%rd22];
	mad.lo.s32 	%r75, %r74, %r72, %r111;
	ld.global.u32 	%r76, [%rd20+4];
	mul.wide.s32 	%rd23, %r35, 4;
	add.s64 	%rd24, %rd22, %rd23;
	ld.global.u32 	%r77, [%rd24];
	mad.lo.s32 	%r78, %r77, %r76, %r75;
	ld.global.u32 	%r79, [%rd20+8];
	add.s64 	%rd25, %rd24, %rd23;
	ld.global.u32 	%r80, [%rd25];
	mad.lo.s32 	%r81, %r80, %r79, %r78;
	ld.global.u32 	%r82, [%rd20+12];
	add.s64 	%rd26, %rd25, %rd23;
	ld.global.u32 	%r83, [%rd26];
	mad.lo.s32 	%r111, %r83, %r82, %r81;
	add.s32 	%r106, %r106, 4;
$L__BB0_8:
	setp.eq.s32 	%p9, %r19, 0;
	@%p9 bra 	$L__BB0_13;
	setp.eq.s32 	%p10, %r19, 1;
	@%p10 bra 	$L__BB0_11;
	add.s32 	%r85, %r106, %r3;
	mul.wide.s32 	%rd27, %r85, 4;
	add.s64 	%rd28, %rd2, %rd27;
	ld.global.u32 	%r86, [%rd28];
	mad.lo.s32 	%r87, %r106, %r35, %r42;
	mul.wide.s32 	%rd29, %r87, 4;
	add.s64 	%rd30, %rd1, %rd29;
	ld.global.u32 	%r88, [%rd30];
	mad.lo.s32 	%r89, %r88, %r86, %r111;
	ld.global.u32 	%r90, [%rd28+4];
	mul.wide.s32 	%rd31, %r35, 4;
	add.s64 	%rd32, %rd30, %rd31;
	ld.global.u32 	%r91, [%rd32];
	mad.lo.s32 	%r111, %r91, %r90, %r89;
	add.s32 	%r106, %r106, 2;
$L__BB0_11:
	and.b32  	%r92, %r33, 1;
	setp.eq.b32 	%p11, %r92, 1;
	not.pred 	%p12, %p11;
	@%p12 bra 	$L__BB0_13;
	add.s32 	%r93, %r106, %r3;
	mul.wide.s32 	%rd33, %r93, 4;
	add.s64 	%rd34, %rd2, %rd33;
	ld.global.u32 	%r94, [%rd34];
	mad.lo.s32 	%r95, %r106, %r35, %r42;
	mul.wide.s32 	%rd35, %r95, 4;
	add.s64 	%rd36, %rd1, %rd35;
	ld.global.u32 	%r96, [%rd36];
	mad.lo.s32 	%r111, %r96, %r94, %r111;
$L__BB0_13:
	mad.lo.s32 	%r97, %r35, %r1, %r42;
	cvta.to.global.u64 	%rd37, %rd4;
	mul.wide.s32 	%rd38, %r97, 4;
	add.s64 	%rd39, %rd37, %rd38;
	st.global.u32 	[%rd39], %r111;
$L__BB0_14:
	ret;

}
	// .globl	_ZN3cub18CUB_300001_SM_10006detail11EmptyKernelIvEEvv
.visible .entry _ZN3cub18CUB_300001_SM_10006detail11EmptyKernelIvEEvv()
{


	ret;

}
	// .globl	_ZN3cub18CUB_300001_SM_10006detail8for_each13static_kernelINS2_12policy_hub_t12policy_500_tEmN6thrust24THRUST_300001_SM_1000_NS8cuda_cub20__uninitialized_fill7functorINS7_10device_ptrIiEEiEEEEvT0_T1_
.visible .entry _ZN3cub18CUB_300001_SM_10006detail8for_each13static_kernelINS2_12policy_hub_t12policy_500_tEmN6thrust24THRUST_300001_SM_1000_NS8cuda_cub20__uninitialized_fill7functorINS7_10device_ptrIiEEiEEEEvT0_T1_(
	.param .u64 _ZN3cub18CUB_300001_SM_10006detail8for_each13static_kernelINS2_12policy_hub_t12policy_500_tEmN6thrust24THRUST_300001_SM_1000_NS8cuda_cub20__uninitialized_fill7functorINS7_10device_ptrIiEEiEEEEvT0_T1__param_0,
	.param .align 8 .b8 _ZN3cub18CUB_300001_SM_10006detail8for_each13static_kernelINS2_12policy_hub_t12policy_500_tEmN6thrust24THRUST_300001_SM_1000_NS8cuda_cub20__uninitialized_fill7functorINS7_10device_ptrIiEEiEEEEvT0_T1__param_1[16]
)
.maxntid 256
{
	.reg .pred 	%p<4>;
	.reg .b16 	%rs<5>;
	.reg .b32 	%r<12>;
	.reg .b64 	%rd<16>;

	ld.param.u32 	%r3, [_ZN3cub18CUB_300001_SM_10006detail8for_each13static_kernelINS2_12policy_hub_t12policy_500_tEmN6thrust24THRUST_300001_SM_1000_NS8cuda_cub20__uninitialized_fill7functorINS7_10device_ptrIiEEiEEEEvT0_T1__param_1+8];
	ld.param.u64 	%rd4, [_ZN3cub18CUB_300001_SM_10006detail8for_each13static_kernelINS2_12policy_hub_t12policy_500_tEmN6thrust24THRUST_300001_SM_1000_NS8cuda_cub20__uninitialized_fill7functorINS7_10device_ptrIiEEiEEEEvT0_T1__param_1];
	ld.param.u64 	%rd5, [_ZN3cub18CUB_300001_SM_10006detail8for_each13static_kernelINS2_12policy_hub_t12policy_500_tEmN6thrust24THRUST_300001_SM_1000_NS8cuda_cub20__uninitialized_fill7functorINS7_10device_ptrIiEEiEEEEvT0_T1__param_0];
	mov.u32 	%r9, %ctaid.x;
	mul.wide.u32 	%rd1, %r9, 512;
	sub.s64 	%rd2, %rd5, %rd1;
	setp.lt.u64 	%p1, %rd2, 512;
	@%p1 bra 	$L__BB2_2;
	mov.u32 	%r11, %tid.x;
	cvta.to.global.u64 	%rd11, %rd4;
	cvt.u64.u32 	%rd12, %r11;
	add.s64 	%rd13, %rd1, %rd12;
	shl.b64 	%rd14, %rd13, 2;
	add.s64 	%rd15, %rd11, %rd14;
	st.global.u32 	[%rd15], %r3;
	st.global.u32 	[%rd15+1024], %r3;
	bra.uni 	$L__BB2_6;
$L__BB2_2:
	cvta.to.global.u64 	%rd6, %rd4;
	mov.u32 	%r2, %tid.x;
	cvt.u64.u32 	%rd7, %r2;
	setp.le.u64 	%p2, %rd2, %rd7;
	add.s64 	%rd8, %rd1, %rd7;
	shl.b64 	%rd9, %rd8, 2;
	add.s64 	%rd3, %rd6, %rd9;
	@%p2 bra 	$L__BB2_4;
	st.global.u32 	[%rd3], %r3;
$L__BB2_4:
	add.s32 	%r10, %r2, 256;
	cvt.u64.u32 	%rd10, %r10;
	setp.le.u64 	%p3, %rd2, %rd10;
	@%p3 bra 	$L__BB2_6;
	st.global.u32 	[%rd3+1024], %r3;
$L__BB2_6:
	ret;

}


// ===== COMPILED SASS (sm_100) =====

	.target	sm_100

	.elftype	@"ET_EXEC"


//--------------------- .note.nv.tkinfo           --------------------------
	.section	.note.nv.tkinfo,"",@"SHT_NOTE"
	.sectionflags	@"SHF_NOTE_NV_TKINFO"
	.tkinfo
        /*0018*/ 	.word	0x00000002
        /*0030*/ 	.string	""
        /*0030*/ 	.string	"ptxas"
        /*0030*/ 	.string	"Cuda compilation tools, release 13.0, V13.0.88"
        /*0030*/ 	.string	"Build cuda_13.0.r13.0/compiler.36424714_0"
        /*0030*/ 	.string	"-arch sm_100 -m 64 "



//--------------------- .note.nv.cuinfo           --------------------------
	.section	.note.nv.cuinfo,"",@"SHT_NOTE"
	.sectionflags	@"SHF_NOTE_NV_CUINFO"
        /*0018*/ 	.short	0x0002
        /*001a*/ 	.short	0x0064
        /*001c*/ 	.short	0x0082
	.zero		2


//--------------------- .nv.info                  --------------------------
	.section	.nv.info,"",@"SHT_CUDA_INFO"
	.align	4


	//----- nvinfo : EIATTR_REGCOUNT
	.align		4
        /*0000*/ 	.byte	0x04, 0x2f
        /*0002*/ 	.short	(.L_44 - .L_43)
	.align		4
.L_43:
        /*0004*/ 	.word	index@(_Z9NaiveGEMMPiS_S_iii)
        /*0008*/ 	.word	0x00000020


	//----- nvinfo : EIATTR_FRAME_SIZE
	.align		4
.L_44:
        /*000c*/ 	.byte	0x04, 0x11
        /*000e*/ 	.short	(.L_46 - .L_45)
	.align		4
.L_45:
        /*0010*/ 	.word	index@(_Z9NaiveGEMMPiS_S_iii)
        /*0014*/ 	.word	0x00000000


	//----- nvinfo : EIATTR_REGCOUNT
	.align		4
.L_46:
        /*0018*/ 	.byte	0x04, 0x2f
        /*001a*/ 	.short	(.L_48 - .L_47)
	.align		4
.L_47:
        /*001c*/ 	.word	index@(_ZN3cub18CUB_300001_SM_10006detail11EmptyKernelIvEEvv)
        /*0020*/ 	.word	0x00000004


	//----- nvinfo : EIATTR_FRAME_SIZE
	.align		4
.L_48:
        /*0024*/ 	.byte	0x04, 0x11
        /*0026*/ 	.short	(.L_50 - .L_49)
	.align		4
.L_49:
        /*0028*/ 	.word	index@(_ZN3cub18CUB_300001_SM_10006detail11EmptyKernelIvEEvv)
        /*002c*/ 	.word	0x00000000


	//----- nvinfo : EIATTR_REGCOUNT
	.align		4
.L_50:
        /*0030*/ 	.byte	0x04, 0x2f
        /*0032*/ 	.short	(.L_52 - .L_51)
	.align		4
.L_51:
        /*0034*/ 	.word	index@(_ZN3cub18CUB_300001_SM_10006detail8for_each13static_kernelINS2_12policy_hub_t12policy_500_tEmN6thrust24THRUST_300001_SM_1000_NS8cuda_cub20__uninitialized_fill7functorINS7_10device_ptrIiEEiEEEEvT0_T1_)
        /*0038*/ 	.word	0x00000008


	//----- nvinfo : EIATTR_FRAME_SIZE
	.align		4
.L_52:
        /*003c*/ 	.byte	0x04, 0x11
        /*003e*/ 	.short	(.L_54 - .L_53)
	.align		4
.L_53:
        /*0040*/ 	.word	index@(_ZN3cub18CUB_300001_SM_10006detail8for_each13static_kernelINS2_12policy_hub_t12policy_500_tEmN6thrust24THRUST_300001_SM_1000_NS8cuda_cub20__uninitialized_fill7functorINS7_10device_ptrIiEEiEEEEvT0_T1_)
        /*0044*/ 	.word	0x00000000


	//----- nvinfo : EIATTR_MIN_STACK_SIZE
	.align		4
.L_54:
        /*0048*/ 	.byte	0x04, 0x12
        /*004a*/ 	.short	(.L_56 - .L_55)
	.align		4
.L_55:
        /*004c*/ 	.word	index@(_ZN3cub18CUB_300001_SM_10006detail8for_each13static_kernelINS2_12policy_hub_t12policy_500_tEmN6thrust24THRUST_300001_SM_1000_NS8cuda_cub20__uninitialized_fill7functorINS7_10device_ptrIiEEiEEEEvT0_T1_)
        /*0050*/ 	.word	0x00000000


	//----- nvinfo : EIATTR_MIN_STACK_SIZE
	.align		4
.L_56:
        /*0054*/ 	.byte	0x04, 0x12
        /*0056*/ 	.short	(.L_58 - .L_57)
	.align		4
.L_57:
        /*0058*/ 	.word	index@(_ZN3cub18CUB_300001_SM_10006detail11EmptyKernelIvEEvv)
        /*005c*/ 	.word	0x00000000


	//----- nvinfo : EIATTR_MIN_STACK_SIZE
	.align		4
.L_58:
        /*0060*/ 	.byte	0x04, 0x12
        /*0062*/ 	.short	(.L_60 - .L_59)
	.align		4
.L_59:
        /*0064*/ 	.word	index@(_Z9NaiveGEMMPiS_S_iii)
        /*0068*/ 	.word	0x00000000
.L_60:


//--------------------- .nv.compat                --------------------------
	.section	.nv.compat,"",@"SHT_CUDA_COMPAT_INFO"
	.align	4
        /*0000*/ 	.byte	0x02, 0x09, 0x00, 0x00, 0x02, 0x02, 0x01, 0x00, 0x02, 0x05, 0x05, 0x00, 0x03, 0x07, 0x01, 0x01
        /*0010*/ 	.byte	0x02, 0x03, 0x00, 0x00, 0x02, 0x06, 0x01, 0x00, 0x04, 0x0b, 0x08, 0x00, 0x09, 0x00, 0x00, 0x00
        /*0020*/ 	.byte	0x00, 0x00, 0x00, 0x00


//--------------------- .nv.info._ZN3cub18CUB_300001_SM_10006detail8for_each13static_kernelINS2_12policy_hub_t12policy_500_tEmN6thrust24THRUST_300001_SM_1000_NS8cuda_cub20__uninitialized_fill7functorINS7_10device_ptrIiEEiEEEEvT0_T1_ --------------------------
	.section	.nv.info._ZN3cub18CUB_300001_SM_10006detail8for_each13static_kernelINS2_12policy_hub_t12policy_500_tEmN6thrust24THRUST_300001_SM_1000_NS8cuda_cub20__uninitialized_fill7functorINS7_10device_ptrIiEEiEEEEvT0_T1_,"",@"SHT_CUDA_INFO"
	.sectionflags	@""
	.align	4


	//----- nvinfo : EIATTR_CUDA_API_VERSION
	.align		4
        /*0000*/ 	.byte	0x04, 0x37
        /*0002*/ 	.short	(.L_62 - .L_61)
.L_61:
        /*0004*/ 	.word	0x00000082


	//----- nvinfo : EIATTR_KPARAM_INFO
	.align		4
.L_62:
        /*0008*/ 	.byte	0x04, 0x17
        /*000a*/ 	.short	(.L_64 - .L_63)
.L_63:
        /*000c*/ 	.word	0x00000000
        /*0010*/ 	.short	0x0001
        /*0012*/ 	.short	0x0008
        /*0014*/ 	.byte	0x00, 0xf0, 0x41, 0x00


	//----- nvinfo : EIATTR_KPARAM_INFO
	.align		4
.L_64:
        /*0018*/ 	.byte	0x04, 0x17
        /*001a*/ 	.short	(.L_66 - .L_65)
.L_65:
        /*001c*/ 	.word	0x00000000
        /*0020*/ 	.short	0x0000
        /*0022*/ 	.short	0x0000
        /*0024*/ 	.byte	0x00, 0xf0, 0x21, 0x00


	//----- nvinfo : EIATTR_SPARSE_MMA_MASK
	.align		4
.L_66:
        /*0028*/ 	.byte	0x03, 0x50
        /*002a*/ 	.short	0x0000


	//----- nvinfo : EIATTR_MAXREG_COUNT
	.align		4
        /*002c*/ 	.byte	0x03, 0x1b
        /*002e*/ 	.short	0x00ff


	//----- nvinfo : EIATTR_MERCURY_ISA_VERSION
	.align		4
        /*0030*/ 	.byte	0x03, 0x5f
        /*0032*/ 	.short	0x0101


	//----- nvinfo : EIATTR_VRC_CTA_INIT_COUNT
	.align		4
        /*0034*/ 	.byte	0x02, 0x4a
	.zero		1
	.zero		1


	//----- nvinfo : EIATTR_EXIT_INSTR_OFFSETS
	.align		4
        /*0038*/ 	.byte	0x04, 0x1c
        /*003a*/ 	.short	(.L_68 - .L_67)


	//   ....[0]....
.L_67:
        /*003c*/ 	.word	0x00000130


	//   ....[1]....
        /*0040*/ 	.word	0x00000230


	//   ....[2]....
        /*0044*/ 	.word	0x00000260


	//----- nvinfo : EIATTR_MAX_THREADS
	.align		4
.L_68:
        /*0048*/ 	.byte	0x04, 0x05
        /*004a*/ 	.short	(.L_70 - .L_69)
.L_69:
        /*004c*/ 	.word	0x00000100
        /*0050*/ 	.word	0x00000001
        /*0054*/ 	.word	0x00000001


	//----- nvinfo : EIATTR_CBANK_PARAM_SIZE
	.align		4
.L_70:
        /*0058*/ 	.byte	0x03, 0x19
        /*005a*/ 	.short	0x0018


	//----- nvinfo : EIATTR_PARAM_CBANK
	.align		4
        /*005c*/ 	.byte	0x04, 0x0a
        /*005e*/ 	.short	(.L_72 - .L_71)
	.align		4
.L_71:
        /*0060*/ 	.word	index@(.nv.constant0._ZN3cub18CUB_300001_SM_10006detail8for_each13static_kernelINS2_12policy_hub_t12policy_500_tEmN6thrust24THRUST_300001_SM_1000_NS8cuda_cub20__uninitialized_fill7functorINS7_10device_ptrIiEEiEEEEvT0_T1_)
        /*0064*/ 	.short	0x0380
        /*0066*/ 	.short	0x0018


	//----- nvinfo : EIATTR_SW_WAR
	.align		4
.L_72:
        /*0068*/ 	.byte	0x04, 0x36
        /*006a*/ 	.short	(.L_74 - .L_73)
.L_73:
        /*006c*/ 	.word	0x00000008
.L_74:


//--------------------- .nv.info._ZN3cub18CUB_300001_SM_10006detail11EmptyKernelIvEEvv --------------------------
	.section	.nv.info._ZN3cub18CUB_300001_SM_10006detail11EmptyKernelIvEEvv,"",@"SHT_CUDA_INFO"
	.sectionflags	@""
	.align	4


	//----- nvinfo : EIATTR_CUDA_API_VERSION
	.align		4
        /*0000*/ 	.byte	0x04, 0x37
        /*0002*/ 	.short	(.L_76 - .L_75)
.L_75:
        /*0004*/ 	.word	0x00000082


	//----- nvinfo : EIATTR_SPARSE_MMA_MASK
	.align		4
.L_76:
        /*0008*/ 	.byte	0x03, 0x50
        /*000a*/ 	.short	0x0000


	//----- nvinfo : EIATTR_MAXREG_COUNT
	.align		4
        /*000c*/ 	.byte	0x03, 0x1b
        /*000e*/ 	.short	0x00ff


	//----- nvinfo : EIATTR_MERCURY_ISA_VERSION
	.align		4
        /*0010*/ 	.byte	0x03, 0x5f
        /*0012*/ 	.short	0x0101


	//----- nvinfo : EIATTR_VRC_CTA_INIT_COUNT
	.align		4
        /*0014*/ 	.byte	0x02, 0x4a
	.zero		1
	.zero		1


	//----- nvinfo : EIATTR_EXIT_INSTR_OFFSETS
	.align		4
        /*0018*/ 	.byte	0x04, 0x1c
        /*001a*/ 	.short	(.L_78 - .L_77)


	//   ....[0]....
.L_77:
        /*001c*/ 	.word	0x00000010


	//----- nvinfo : EIATTR_SW_WAR
	.align		4
.L_78:
        /*0020*/ 	.byte	0x04, 0x36
        /*0022*/ 	.short	(.L_80 - .L_79)
.L_79:
        /*0024*/ 	.word	0x00000008
.L_80:


//--------------------- .nv.info._Z9NaiveGEMMPiS_S_iii --------------------------
	.section	.nv.info._Z9NaiveGEMMPiS_S_iii,"",@"SHT_CUDA_INFO"
	.sectionflags	@""
	.align	4


	//----- nvinfo : EIATTR_CUDA_API_VERSION
	.align		4
        /*0000*/ 	.byte	0x04, 0x37
        /*0002*/ 	.short	(.L_82 - .L_81)
.L_81:
        /*0004*/ 	.word	0x00000082


	//----- nvinfo : EIATTR_KPARAM_INFO
	.align		4
.L_82:
        /*0008*/ 	.byte	0x04, 0x17
        /*000a*/ 	.short	(.L_84 - .L_83)
.L_83:
        /*000c*/ 	.word	0x00000000
        /*0010*/ 	.short	0x0005
        /*0012*/ 	.short	0x0020
        /*0014*/ 	.byte	0x00, 0xf0, 0x11, 0x00


	//----- nvinfo : EIATTR_KPARAM_INFO
	.align		4
.L_84:
        /*0018*/ 	.byte	0x04, 0x17
        /*001a*/ 	.short	(.L_86 - .L_85)
.L_85:
        /*001c*/ 	.word	0x00000000
        /*0020*/ 	.short	0x0004
        /*0022*/ 	.short	0x001c
        /*0024*/ 	.byte	0x00, 0xf0, 0x11, 0x00


	//----- nvinfo : EIATTR_KPARAM_INFO
	.align		4
.L_86:
        /*0028*/ 	.byte	0x04, 0x17
        /*002a*/ 	.short	(.L_88 - .L_87)
.L_87:
        /*002c*/ 	.word	0x00000000
        /*0030*/ 	.short	0x0003
        /*0032*/ 	.short	0x0018
        /*0034*/ 	.byte	0x00, 0xf0, 0x11, 0x00


	//----- nvinfo : EIATTR_KPARAM_INFO
	.align		4
.L_88:
        /*0038*/ 	.byte	0x04, 0x17
        /*003a*/ 	.short	(.L_90 - .L_89)
.L_89:
        /*003c*/ 	.word	0x00000000
        /*0040*/ 	.short	0x0002
        /*0042*/ 	.short	0x0010
        /*0044*/ 	.byte	0x00, 0xf5, 0x21, 0x00


	//----- nvinfo : EIATTR_KPARAM_INFO
	.align		4
.L_90:
        /*0048*/ 	.byte	0x04, 0x17
        /*004a*/ 	.short	(.L_92 - .L_91)
.L_91:
        /*004c*/ 	.word	0x00000000
        /*0050*/ 	.short	0x0001
        /*0052*/ 	.short	0x0008
        /*0054*/ 	.byte	0x00, 0xf5, 0x21, 0x00


	//----- nvinfo : EIATTR_KPARAM_INFO
	.align		4
.L_92:
        /*0058*/ 	.byte	0x04, 0x17
        /*005a*/ 	.short	(.L_94 - .L_93)
.L_93:
        /*005c*/ 	.word	0x00000000
        /*0060*/ 	.short	0x0000
        /*0062*/ 	.short	0x0000
        /*0064*/ 	.byte	0x00, 0xf5, 0x21, 0x00


	//----- nvinfo : EIATTR_SPARSE_MMA_MASK
	.align		4
.L_94:
        /*0068*/ 	.byte	0x03, 0x50
        /*006a*/ 	.short	0x0000


	//----- nvinfo : EIATTR_MAXREG_COUNT
	.align		4
        /*006c*/ 	.byte	0x03, 0x1b
        /*006e*/ 	.short	0x00ff


	//----- nvinfo : EIATTR_MERCURY_ISA_VERSION
	.align		4
        /*0070*/ 	.byte	0x03, 0x5f
        /*0072*/ 	.short	0x0101


	//----- nvinfo : EIATTR_VRC_CTA_INIT_COUNT
	.align		4
        /*0074*/ 	.byte	0x02, 0x4a
	.zero		1
	.zero		1


	//----- nvinfo : EIATTR_EXIT_INSTR_OFFSETS
	.align		4
        /*0078*/ 	.byte	0x04, 0x1c
        /*007a*/ 	.short	(.L_96 - .L_95)


	//   ....[0]....
.L_95:
        /*007c*/ 	.word	0x000000c0


	//   ....[1]....
        /*0080*/ 	.word	0x00000840


	//----- nvinfo : EIATTR_CBANK_PARAM_SIZE
	.align		4
.L_96:
        /*0084*/ 	.byte	0x03, 0x19
        /*0086*/ 	.short	0x0024


	//----- nvinfo : EIATTR_PARAM_CBANK
	.align		4
        /*0088*/ 	.byte	0x04, 0x0a
        /*008a*/ 	.short	(.L_98 - .L_97)
	.align		4
.L_97:
        /*008c*/ 	.word	index@(.nv.constant0._Z9NaiveGEMMPiS_S_iii)
        /*0090*/ 	.short	0x0380
        /*0092*/ 	.short	0x0024


	//----- nvinfo : EIATTR_SW_WAR
	.align		4
.L_98:
        /*0094*/ 	.byte	0x04, 0x36
        /*0096*/ 	.short	(.L_100 - .L_99)
.L_99:
        /*0098*/ 	.word	0x00000008
.L_100:


//--------------------- .nv.callgraph             --------------------------
	.section	.nv.callgraph,"",@"SHT_CUDA_CALLGRAPH"
	.align	4
	.sectionentsize	8
	.align		4
        /*0000*/ 	.word	0x00000000
	.align		4
        /*0004*/ 	.word	0xffffffff
	.align		4
        /*0008*/ 	.word	0x00000000
	.align		4
        /*000c*/ 	.word	0xfffffffe
	.align		4
        /*0010*/ 	.word	0x00000000
	.align		4
        /*0014*/ 	.word	0xfffffffd
	.align		4
        /*0018*/ 	.word	0x00000000
	.align		4
        /*001c*/ 	.word	0xfffffffc


//--------------------- .nv.constant4             --------------------------
	.section	.nv.constant4,"a",@progbits
	.align	8
	.align		8
.nv.constant4:
        /*0000*/ 	.dword	_ZN34_INTERNAL_88638a62_4_k_cu_238493c64cuda3std3__45__cpo5beginE
	.align		8
        /*0008*/ 	.dword	_ZN34_INTERNAL_88638a62_4_k_cu_238493c64cuda3std3__45__cpo3endE
	.align		8
        /*0010*/ 	.dword	_ZN34_INTERNAL_88638a62_4_k_cu_238493c64cuda3std3__45__cpo6cbeginE
	.align		8
        /*0018*/ 	.dword	_ZN34_INTERNAL_88638a62_4_k_cu_238493c64cuda3std3__45__cpo4cendE
	.align		8
        /*0020*/ 	.dword	_ZN34_INTERNAL_88638a62_4_k_cu_238493c64cuda3std3__45__cpo6rbeginE
	.align		8
        /*0028*/ 	.dword	_ZN34_INTERNAL_88638a62_4_k_cu_238493c64cuda3std3__45__cpo4rendE
	.align		8
        /*0030*/ 	.dword	_ZN34_INTERNAL_88638a62_4_k_cu_238493c64cuda3std3__45__cpo7crbeginE
	.align		8
        /*0038*/ 	.dword	_ZN34_INTERNAL_88638a62_4_k_cu_238493c64cuda3std3__45__cpo5crendE
	.align		8
        /*0040*/ 	.dword	_ZN34_INTERNAL_88638a62_4_k_cu_238493c64cuda3std3__436_GLOBAL__N__88638a62_4_k_cu_238493c66ignoreE
	.align		8
        /*0048*/ 	.dword	_ZN34_INTERNAL_88638a62_4_k_cu_238493c64cuda3std3__419piecewise_constructE
	.align		8
        /*0050*/ 	.dword	_ZN34_INTERNAL_88638a62_4_k_cu_238493c64cuda3std3__48in_placeE
	.align		8
        /*0058*/ 	.dword	_ZN34_INTERNAL_88638a62_4_k_cu_238493c64cuda3std3__420unreachable_sentinelE
	.align		8
        /*0060*/ 	.dword	_ZN34_INTERNAL_88638a62_4_k_cu_238493c64cuda3std3__47nulloptE
	.align		8
        /*0068*/ 	.dword	_ZN34_INTERNAL_88638a62_4_k_cu_238493c64cuda3std3__48unexpectE
	.align		8
        /*0070*/ 	.dword	_ZN34_INTERNAL_88638a62_4_k_cu_238493c64cuda3std6ranges3__45__cpo4swapE
	.align		8
        /*0078*/ 	.dword	_ZN34_INTERNAL_88638a62_4_k_cu_238493c64cuda3std6ranges3__45__cpo9iter_moveE
	.align		8
        /*0080*/ 	.dword	_ZN34_INTERNAL_88638a62_4_k_cu_238493c64cuda3std6ranges3__45__cpo5beginE
	.align		8
        /*0088*/ 	.dword	_ZN34_INTERNAL_88638a62_4_k_cu_238493c64cuda3std6ranges3__45__cpo3endE
	.align		8
        /*0090*/ 	.dword	_ZN34_INTERNAL_88638a62_4_k_cu_238493c64cuda3std6ranges3__45__cpo6cbeginE
	.align		8
        /*0098*/ 	.dword	_ZN34_INTERNAL_88638a62_4_k_cu_238493c64cuda3std6ranges3__45__cpo4cendE
	.align		8
        /*00a0*/ 	.dword	_ZN34_INTERNAL_88638a62_4_k_cu_238493c64cuda3std6ranges3__45__cpo7advanceE
	.align		8
        /*00a8*/ 	.dword	_ZN34_INTERNAL_88638a62_4_k_cu_238493c64cuda3std6ranges3__45__cpo9iter_swapE
	.align		8
        /*00b0*/ 	.dword	_ZN34_INTERNAL_88638a62_4_k_cu_238493c64cuda3std6ranges3__45__cpo4nextE
	.align		8
        /*00b8*/ 	.dword	_ZN34_INTERNAL_88638a62_4_k_cu_238493c64cuda3std6ranges3__45__cpo4prevE
	.align		8
        /*00c0*/ 	.dword	_ZN34_INTERNAL_88638a62_4_k_cu_238493c64cuda3std6ranges3__45__cpo4dataE
	.align		8
        /*00c8*/ 	.dword	_ZN34_INTERNAL_88638a62_4_k_cu_238493c64cuda3std6ranges3__45__cpo5cdataE
	.align		8
        /*00d0*/ 	.dword	_ZN34_INTERNAL_88638a62_4_k_cu_238493c64cuda3std6ranges3__45__cpo4sizeE
	.align		8
        /*00d8*/ 	.dword	_ZN34_INTERNAL_88638a62_4_k_cu_238493c64cuda3std6ranges3__45__cpo5ssizeE
	.align		8
        /*00e0*/ 	.dword	_ZN34_INTERNAL_88638a62_4_k_cu_238493c64cuda3std6ranges3__45__cpo8distanceE
	.align		8
        /*00e8*/ 	.dword	_ZN34_INTERNAL_88638a62_4_k_cu_238493c66thrust24THRUST_300001_SM_1000_NS8cuda_cub3parE
	.align		8
        /*00f0*/ 	.dword	_ZN34_INTERNAL_88638a62_4_k_cu_238493c66thrust24THRUST_300001_SM_1000_NS8cuda_cub10par_nosyncE
	.align		8
        /*00f8*/ 	.dword	_ZN34_INTERNAL_88638a62_4_k_cu_238493c66thrust24THRUST_300001_SM_1000_NS6system6detail10sequential3seqE
	.align		8
        /*0100*/ 	.dword	_ZN34_INTERNAL_88638a62_4_k_cu_238493c66thrust24THRUST_300001_SM_1000_NS12placeholders2_1E
	.align		8
        /*0108*/ 	.dword	_ZN34_INTERNAL_88638a62_4_k_cu_238493c66thrust24THRUST_300001_SM_1000_NS12placeholders2_2E
	.align		8
        /*0110*/ 	.dword	_ZN34_INTERNAL_88638a62_4_k_cu_238493c66thrust24THRUST_300001_SM_1000_NS12placeholders2_3E
	.align		8
        /*0118*/ 	.dword	_ZN34_INTERNAL_88638a62_4_k_cu_238493c66thrust24THRUST_300001_SM_1000_NS12placeholders2_4E
	.align		8
        /*0120*/ 	.dword	_ZN34_INTERNAL_88638a62_4_k_cu_238493c66thrust24THRUST_300001_SM_1000_NS12placeholders2_5E
	.align		8
        /*0128*/ 	.dword	_ZN34_INTERNAL_88638a62_4_k_cu_238493c66thrust24THRUST_300001_SM_1000_NS12placeholders2_6E
	.align		8
        /*0130*/ 	.dword	_ZN34_INTERNAL_88638a62_4_k_cu_238493c66thrust24THRUST_300001_SM_1000_NS12placeholders2_7E
	.align		8
        /*0138*/ 	.dword	_ZN34_INTERNAL_88638a62_4_k_cu_238493c66thrust24THRUST_300001_SM_1000_NS12placeholders2_8E
	.align		8
        /*0140*/ 	.dword	_ZN34_INTERNAL_88638a62_4_k_cu_238493c66thrust24THRUST_300001_SM_1000_NS12placeholders2_9E
	.align		8
        /*0148*/ 	.dword	_ZN34_INTERNAL_88638a62_4_k_cu_238493c66thrust24THRUST_300001_SM_1000_NS12placeholders3_10E
	.align		8
        /*0150*/ 	.dword	_ZN34_INTERNAL_88638a62_4_k_cu_238493c66thrust24THRUST_300001_SM_1000_NS3seqE


//--------------------- .text._ZN3cub18CUB_300001_SM_10006detail8for_each13static_kernelINS2_12policy_hub_t12policy_500_tEmN6thrust24THRUST_300001_SM_1000_NS8cuda_cub20__uninitialized_fill7functorINS7_10device_ptrIiEEiEEEEvT0_T1_ --------------------------
	.section	.text._ZN3cub18CUB_300001_SM_10006detail8for_each13static_kernelINS2_12policy_hub_t12policy_500_tEmN6thrust24THRUST_300001_SM_1000_NS8cuda_cub20__uninitialized_fill7functorINS7_10device_ptrIiEEiEEEEvT0_T1_,"ax",@progbits
	.align	128
        .global         _ZN3cub18CUB_300001_SM_10006detail8for_each13static_kernelINS2_12policy_hub_t12policy_500_tEmN6thrust24THRUST_300001_SM_1000_NS8cuda_cub20__uninitialized_fill7functorINS7_10device_ptrIiEEiEEEEvT0_T1_
        .type           _ZN3cub18CUB_300001_SM_10006detail8for_each13static_kernelINS2_12policy_hub_t12policy_500_tEmN6thrust24THRUST_300001_SM_1000_NS8cuda_cub20__uninitialized_fill7functorINS7_10device_ptrIiEEiEEEEvT0_T1_,@function
        .size           _ZN3cub18CUB_300001_SM_10006detail8for_each13static_kernelINS2_12policy_hub_t12policy_500_tEmN6thrust24THRUST_300001_SM_1000_NS8cuda_cub20__uninitialized_fill7functorINS7_10device_ptrIiEEiEEEEvT0_T1_,(.L_x_8 - _ZN3cub18CUB_300001_SM_10006detail8for_each13static_kernelINS2_12policy_hub_t12policy_500_tEmN6thrust24THRUST_300001_SM_1000_NS8cuda_cub20__uninitialized_fill7functorINS7_10device_ptrIiEEiEEEEvT0_T1_)
        .other          _ZN3cub18CUB_300001_SM_10006detail8for_each13static_kernelINS2_12policy_hub_t12policy_500_tEmN6thrust24THRUST_300001_SM_1000_NS8cuda_cub20__uninitialized_fill7functorINS7_10device_ptrIiEEiEEEEvT0_T1_,@"STO_CUDA_ENTRY STV_DEFAULT"
_ZN3cub18CUB_300001_SM_10006detail8for_each13static_kernelINS2_12policy_hub_t12policy_500_tEmN6thrust24THRUST_300001_SM_1000_NS8cuda_cub20__uninitialized_fill7functorINS7_10device_ptrIiEEiEEEEvT0_T1_:
.text._ZN3cub18CUB_300001_SM_10006detail8for_each13static_kernelINS2_12policy_hub_t12policy_500_tEmN6thrust24THRUST_300001_SM_1000_NS8cuda_cub20__uninitialized_fill7functorINS7_10device_ptrIiEEiEEEEvT0_T1_:
[----:B------:R-:W-:Y:S08]  /*0000*/  LDC R1, c[0x0][0x37c] ;  /* 0x0000df00ff017b82 */ /* 0x000ff00000000800 */
[----:B------:R-:W0:Y:S01]  /*0010*/  S2UR UR4, SR_CTAID.X ;  /* 0x00000000000479c3 */ /* 0x000e220000002500 */
[----:B------:R-:W1:Y:S01]  /*0020*/  LDCU.64 UR6, c[0x0][0x380] ;  /* 0x00007000ff0677ac */ /* 0x000e620008000a00 */
[----:B------:R-:W2:Y:S01]  /*0030*/  LDCU.64 UR8, c[0x0][0x358] ;  /* 0x00006b00ff0877ac */ /* 0x000ea20008000a00 */
[----:B0-----:R-:W-:-:S04]  /*0040*/  UIMAD.WIDE.U32 UR4, UR4, 0x200, URZ ;  /* 0x00000200040478a5 */ /* 0x001fc8000f8e00ff */
[----:B-1----:R-:W-:-:S04]  /*0050*/  UIADD3 UR6, UP0, UPT, -UR4, UR6, URZ ;  /* 0x0000000604067290 */ /* 0x002fc8000ff1e1ff */
[----:B------:R-:W-:Y:S02]  /*0060*/  UIADD3.X UR7, UPT, UPT, ~UR5, UR7, URZ, UP0, !UPT ;  /* 0x0000000705077290 */ /* 0x000fe400087fe5ff */
[----:B------:R-:W-:-:S04]  /*0070*/  UISETP.GE.U32.AND UP0, UPT, UR6, 0x200, UPT ;  /* 0x000002000600788c */ /* 0x000fc8000bf06070 */
[----:B------:R-:W-:-:S09]  /*0080*/  UISETP.GE.U32.AND.EX UP0, UPT, UR7, URZ, UPT, UP0 ;  /* 0x000000ff0700728c */ /* 0x000fd2000bf06100 */
[----:B--2---:R-:W-:Y:S05]  /*0090*/  BRA.U !UP0, `(.L_x_0) ;  /* 0x0000000108287547 */ /* 0x004fea000b800000 */
[----:B------:R-:W0:Y:S01]  /*00a0*/  S2R R0, SR_TID.X ;  /* 0x0000000000007919 */ /* 0x000e220000002100 */
[----:B------:R-:W1:Y:S01]  /*00b0*/  LDCU.64 UR6, c[0x0][0x388] ;  /* 0x00007100ff0677ac */ /* 0x000e620008000a00 */
[----:B------:R-:W2:Y:S01]  /*00c0*/  LDC R5, c[0x0][0x390] ;  /* 0x0000e400ff057b82 */ /* 0x000ea20000000800 */
[----:B0-----:R-:W-:-:S05]  /*00d0*/  IADD3 R0, P0, PT, R0, UR4, RZ ;  /* 0x0000000400007c10 */ /* 0x001fca000ff1e0ff */
[----:B------:R-:W-:Y:S01]  /*00e0*/  IMAD.X R3, RZ, RZ, UR5, P0 ;  /* 0x00000005ff037e24 */ /* 0x000fe200080e06ff */
[----:B-1----:R-:W-:-:S04]  /*00f0*/  LEA R2, P0, R0, UR6, 0x2 ;  /* 0x0000000600027c11 */ /* 0x002fc8000f8010ff */
[----:B------:R-:W-:-:S05]  /*0100*/  LEA.HI.X R3, R0, UR7, R3, 0x2, P0 ;  /* 0x0000000700037c11 */ /* 0x000fca00080f1403 */
[----:B--2---:R-:W-:Y:S04]  /*0110*/  STG.E desc[UR8][R2.64], R5 ;  /* 0x0000000502007986 */ /* 0x004fe8000c101908 */
[----:B------:R-:W-:Y:S01]  /*0120*/  STG.E desc[UR8][R2.64+0x400], R5 ;  /* 0x0004000502007986 */ /* 0x000fe2000c101908 */
[----:B------:R-:W-:Y:S05]  /*0130*/  EXIT ;  /* 0x000000000000794d */ /* 0x000fea0003800000 */
.L_x_0:
[----:B------:R-:W0:Y:S01]  /*0140*/  S2R R0, SR_TID.X ;  /* 0x0000000000007919 */ /* 0x000e220000002100 */
[----:B------:R-:W-:Y:S01]  /*0150*/  IMAD.U32 R2, RZ, RZ, UR7 ;  /* 0x00000007ff027e24 */ /* 0x000fe2000f8e00ff */
[----:B------:R-:W1:Y:S01]  /*0160*/  LDCU.64 UR10, c[0x0][0x388] ;  /* 0x00007100ff0a77ac */ /* 0x000e620008000a00 */
[----:B------:R-:W-:Y:S01]  /*0170*/  IMAD.U32 R4, RZ, RZ, UR7 ;  /* 0x00000007ff047e24 */ /* 0x000fe2000f8e00ff */
[----:B0-----:R-:W-:-:S04]  /*0180*/  ISETP.LT.U32.AND P0, PT, R0, UR6, PT ;  /* 0x0000000600007c0c */ /* 0x001fc8000bf01070 */
[----:B------:R-:W-:Y:S01]  /*0190*/  ISETP.GT.U32.AND.EX P0, PT, R2, RZ, PT, P0 ;  /* 0x000000ff0200720c */ /* 0x000fe20003f04100 */
[C---:B------:R-:W-:Y:S01]  /*01a0*/  VIADD R2, R0.reuse, 0x100 ;  /* 0x0000010000027836 */ /* 0x040fe20000000000 */
[----:B------:R-:W-:-:S04]  /*01b0*/  IADD3 R0, P2, PT, R0, UR4, RZ ;  /* 0x0000000400007c10 */ /* 0x000fc8000ff5e0ff */
[----:B------:R-:W-:Y:S01]  /*01c0*/  ISETP.LT.U32.AND P1, PT, R2, UR6, PT ;  /* 0x0000000602007c0c */ /* 0x000fe2000bf21070 */
[----:B------:R-:W-:Y:S01]  /*01d0*/  IMAD.X R3, RZ, RZ, UR5, P2 ;  /* 0x00000005ff037e24 */ /* 0x000fe200090e06ff */
[----:B-1----:R-:W-:Y:S02]  /*01e0*/  LEA R2, P2, R0, UR10, 0x2 ;  /* 0x0000000a00027c11 */ /* 0x002fe4000f8410ff */
[----:B------:R-:W-:Y:S02]  /*01f0*/  ISETP.GT.U32.AND.EX P1, PT, R4, RZ, PT, P1 ;  /* 0x000000ff0400720c */ /* 0x000fe40003f24110 */
[----:B------:R-:W-:Y:S01]  /*0200*/  LEA.HI.X R3, R0, UR11, R3, 0x2, P2 ;  /* 0x0000000b00037c11 */ /* 0x000fe200090f1403 */
[----:B------:R-:W0:Y:S04]  /*0210*/  @P0 LDC R5, c[0x0][0x390] ;  /* 0x0000e400ff050b82 */ /* 0x000e280000000800 */
[----:B0-----:R0:W-:Y:S06]  /*0220*/  @P0 STG.E desc[UR8][R2.64], R5 ;  /* 0x0000000502000986 */ /* 0x0011ec000c101908 */
[----:B------:R-:W-:Y:S05]  /*0230*/  @!P1 EXIT ;  /* 0x000000000000994d */ /* 0x000fea0003800000 */
[----:B0-----:R-:W0:Y:S02]  /*0240*/  LDC R5, c[0x0][0x390] ;  /* 0x0000e400ff057b82 */ /* 0x001e240000000800 */
[----:B0-----:R-:W-:Y:S01]  /*0250*/  STG.E desc[UR8][R2.64+0x400], R5 ;  /* 0x0004000502007986 */ /* 0x001fe2000c101908 */
[----:B------:R-:W-:Y:S05]  /*0260*/  EXIT ;  /* 0x000000000000794d */ /* 0x000fea0003800000 */
.L_x_1:
[----:B------:R-:W-:-:S00]  /*0270*/  BRA `(.L_x_1) ;  /* 0xfffffffc00fc7947 */ /* 0x000fc0000383ffff */
[----:B------:R-:W-:-:S00]  /*0280*/  NOP ;  /* 0x0000000000007918 */ /* 0x000fc00000000000 */
[----:B------:R-:W-:-:S00]  /*0290*/  NOP ;  /* 0x0000000000007918 */ /* 0x000fc00000000000 */
[----:B------:R-:W-:-:S00]  /*02a0*/  NOP ;  /* 0x0000000000007918 */ /* 0x000fc00000000000 */
[----:B------:R-:W-:-:S00]  /*02b0*/  NOP ;  /* 0x0000000000007918 */ /* 0x000fc00000000000 */
[----:B------:R-:W-:-:S00]  /*02c0*/  NOP ;  /* 0x0000000000007918 */ /* 0x000fc00000000000 */
[----:B------:R-:W-:-:S00]  /*02d0*/  NOP ;  /* 0x0000000000007918 */ /* 0x000fc00000000000 */
[----:B------:R-:W-:-:S00]  /*02e0*/  NOP ;  /* 0x0000000000007918 */ /* 0x000fc00000000000 */
[----:B------:R-:W-:-:S00]  /*02f0*/  NOP ;  /* 0x0000000000007918 */ /* 0x000fc00000000000 */
.L_x_8:


//--------------------- .text._ZN3cub18CUB_300001_SM_10006detail11EmptyKernelIvEEvv --------------------------
	.section	.text._ZN3cub18CUB_300001_SM_10006detail11EmptyKernelIvEEvv,"ax",@progbits
	.align	128
        .global         _ZN3cub18CUB_300001_SM_10006detail11EmptyKernelIvEEvv
        .type           _ZN3cub18CUB_300001_SM_10006detail11EmptyKernelIvEEvv,@function
        .size           _ZN3cub18CUB_300001_SM_10006detail11EmptyKernelIvEEvv,(.L_x_9 - _ZN3cub18CUB_300001_SM_10006detail11EmptyKernelIvEEvv)
        .other          _ZN3cub18CUB_300001_SM_10006detail11EmptyKernelIvEEvv,@"STO_CUDA_ENTRY STV_DEFAULT"
_ZN3cub18CUB_300001_SM_10006detail11EmptyKernelIvEEvv:
.text._ZN3cub18CUB_300001_SM_10006detail11EmptyKernelIvEEvv:
[----:B------:R-:W-:Y:S01]  /*0000*/  LDC R1, c[0x0][0x37c] ;  /* 0x0000df00ff017b82 */ /* 0x000fe20000000800 */
[----:B------:R-:W-:Y:S05]  /*0010*/  EXIT ;  /* 0x000000000000794d */ /* 0x000fea0003800000 */
.L_x_2:
        /* <DEDUP_REMOVED lines=14> */
.L_x_9:


//--------------------- .text._Z9NaiveGEMMPiS_S_iii --------------------------
	.section	.text._Z9NaiveGEMMPiS_S_iii,"ax",@progbits
	.align	128
        .global         _Z9NaiveGEMMPiS_S_iii
        .type           _Z9NaiveGEMMPiS_S_iii,@function
        .size           _Z9NaiveGEMMPiS_S_iii,(.L_x_10 - _Z9NaiveGEMMPiS_S_iii)
        .other          _Z9NaiveGEMMPiS_S_iii,@"STO_CUDA_ENTRY STV_DEFAULT"
_Z9NaiveGEMMPiS_S_iii:
.text._Z9NaiveGEMMPiS_S_iii:
[----:B------:R-:W-:Y:S01]  /*0000*/  LDC R1, c[0x0][0x37c] ;  /* 0x0000df00ff017b82 */ /* 0x000fe20000000800 */
[----:B------:R-:W0:Y:S07]  /*0010*/  S2R R16, SR_TID.Y ;  /* 0x0000000000107919 */ /* 0x000e2e0000002200 */
[----:B------:R-:W1:Y:S01]  /*0020*/  LDC R5, c[0x0][0x360] ;  /* 0x0000d800ff057b82 */ /* 0x000e620000000800 */
[----:B------:R-:W1:Y:S07]  /*0030*/  S2R R0, SR_TID.X ;  /* 0x0000000000007919 */ /* 0x000e6e0000002100 */
[----:B------:R-:W0:Y:S08]  /*0040*/  S2UR UR5, SR_CTAID.Y ;  /* 0x00000000000579c3 */ /* 0x000e300000002600 */
[----:B------:R-:W0:Y:S08]  /*0050*/  LDC R7, c[0x0][0x364] ;  /* 0x0000d900ff077b82 */ /* 0x000e300000000800 */
[----:B------:R-:W1:Y:S08]  /*0060*/  S2UR UR4, SR_CTAID.X ;  /* 0x00000000000479c3 */ /* 0x000e700000002500 */
[----:B------:R-:W2:Y:S01]  /*0070*/  LDC.64 R2, c[0x0][0x398] ;  /* 0x0000e600ff027b82 */ /* 0x000ea20000000a00 */
[----:B0-----:R-:W-:-:S02]  /*0080*/  IMAD R16, R7, UR5, R16 ;  /* 0x0000000507107c24 */ /* 0x001fc4000f8e0210 */
[----:B-1----:R-:W-:-:S03]  /*0090*/  IMAD R0, R5, UR4, R0 ;  /* 0x0000000405007c24 */ /* 0x002fc6000f8e0200 */
[----:B--2---:R-:W-:-:S04]  /*00a0*/  ISETP.GE.AND P0, PT, R16, R3, PT ;  /* 0x000000031000720c */ /* 0x004fc80003f06270 */
[----:B------:R-:W-:-:S13]  /*00b0*/  ISETP.GE.OR P0, PT, R0, R2, P0 ;  /* 0x000000020000720c */ /* 0x000fda0000706670 */
[----:B------:R-:W-:Y:S05]  /*00c0*/  @P0 EXIT ;  /* 0x000000000000094d */ /* 0x000fea0003800000 */
[----:B------:R-:W0:Y:S01]  /*00d0*/  LDC R17, c[0x0][0x3a0] ;  /* 0x0000e800ff117b82 */ /* 0x000e220000000800 */
[----:B------:R-:W1:Y:S01]  /*00e0*/  LDCU.64 UR6, c[0x0][0x358] ;  /* 0x00006b00ff0677ac */ /* 0x000e620008000a00 */
[----:B------:R-:W-:Y:S01]  /*00f0*/  HFMA2 R25, -RZ, RZ, 0, 0 ;  /* 0x00000000ff197431 */ /* 0x000fe200000001ff */
[----:B0-----:R-:W-:-:S13]  /*0100*/  ISETP.GE.AND P0, PT, R17, 0x1, PT ;  /* 0x000000011100780c */ /* 0x001fda0003f06270 */
[----:B-1----:R-:W-:Y:S05]  /*0110*/  @!P0 BRA `(.L_x_3) ;  /* 0x0000000400b88947 */ /* 0x002fea0003800000 */
[C---:B------:R-:W-:Y:S01]  /*0120*/  ISETP.GE.U32.AND P1, PT, R17.reuse, 0x8, PT ;  /* 0x000000081100780c */ /* 0x040fe20003f26070 */
[----:B------:R-:W-:Y:S01]  /*0130*/  IMAD R18, R0, R17, RZ ;  /* 0x0000001100127224 */ /* 0x000fe200078e02ff */
[----:B------:R-:W-:Y:S02]  /*0140*/  LOP3.LUT R26, R17, 0x7, RZ, 0xc0, !PT ;  /* 0x00000007111a7812 */ /* 0x000fe400078ec0ff */
[----:B------:R-:W-:Y:S02]  /*0150*/  MOV R19, RZ ;  /* 0x000000ff00137202 */ /* 0x000fe40000000f00 */
[----:B------:R-:W-:Y:S02]  /*0160*/  ISETP.NE.AND P0, PT, R26, RZ, PT ;  /* 0x000000ff1a00720c */ /* 0x000fe40003f05270 */
[----:B------:R-:W-:-:S05]  /*0170*/  MOV R25, RZ ;  /* 0x000000ff00197202 */ /* 0x000fca0000000f00 */
[----:B------:R-:W-:Y:S06]  /*0180*/  @!P1 BRA `(.L_x_4) ;  /* 0x0000000000c49947 */ /* 0x000fec0003800000 */
[----:B------:R-:W0:Y:S01]  /*0190*/  LDCU.64 UR4, c[0x0][0x380] ;  /* 0x00007000ff0477ac */ /* 0x000e220008000a00 */
[----:B------:R-:W-:Y:S02]  /*01a0*/  LOP3.LUT R19, R17, 0x7ffffff8, RZ, 0xc0, !PT ;  /* 0x7ffffff811137812 */ /* 0x000fe400078ec0ff */
[----:B------:R-:W-:Y:S02]  /*01b0*/  MOV R25, RZ ;  /* 0x000000ff00197202 */ /* 0x000fe40000000f00 */
[----:B------:R-:W-:Y:S02]  /*01c0*/  MOV R2, R18 ;  /* 0x0000001200027202 */ /* 0x000fe40000000f00 */
[----:B------:R-:W-:Y:S02]  /*01d0*/  MOV R22, R16 ;  /* 0x0000001000167202 */ /* 0x000fe40000000f00 */
[----:B------:R-:W-:Y:S01]  /*01e0*/  IADD3 R20, PT, PT, -R19, RZ, RZ ;  /* 0x000000ff13147210 */ /* 0x000fe20007ffe1ff */
[----:B0-----:R-:W-:-:S04]  /*01f0*/  UIADD3 UR4, UP0, UPT, UR4, 0x10, URZ ;  /* 0x0000001004047890 */ /* 0x001fc8000ff1e0ff */
[----:B------:R-:W-:-:S12]  /*0200*/  UIADD3.X UR5, UPT, UPT, URZ, UR5, URZ, UP0, !UPT ;  /* 0x00000005ff057290 */ /* 0x000fd800087fe4ff */
.L_x_5:
[----:B------:R-:W0:Y:S01]  /*0210*/  LDC.64 R14, c[0x0][0x388] ;  /* 0x0000e200ff0e7b82 */ /* 0x000e220000000a00 */
[----:B------:R-:W-:Y:S02]  /*0220*/  MOV R4, UR4 ;  /* 0x0000000400047c02 */ /* 0x000fe40008000f00 */
[----:B------:R-:W-:-:S03]  /*0230*/  MOV R5, UR5 ;  /* 0x0000000500057c02 */ /* 0x000fc60008000f00 */
[----:B------:R-:W-:-:S05]  /*0240*/  IMAD.WIDE R4, R2, 0x4, R4 ;  /* 0x0000000402047825 */ /* 0x000fca00078e0204 */
[----:B------:R-:W2:Y:S04]  /*0250*/  LDG.E R21, desc[UR6][R4.64+-0x10] ;  /* 0xfffff00604157981 */ /* 0x000ea8000c1e1900 */
[----:B------:R-:W3:Y:S04]  /*0260*/  LDG.E R23, desc[UR6][R4.64+-0xc] ;  /* 0xfffff40604177981 */ /* 0x000ee8000c1e1900 */
[----:B------:R-:W4:Y:S01]  /*0270*/  LDG.E R28, desc[UR6][R4.64+-0x8] ;  /* 0xfffff806041c7981 */ /* 0x000f22000c1e1900 */
[----:B0-----:R-:W-:-:S05]  /*0280*/  IMAD.WIDE R14, R22, 0x4, R14 ;  /* 0x00000004160e7825 */ /* 0x001fca00078e020e */
[----:B------:R0:W2:Y:S01]  /*0290*/  LDG.E R24, desc[UR6][R14.64] ;  /* 0x000000060e187981 */ /* 0x0000a2000c1e1900 */
[----:B------:R-:W-:-:S04]  /*02a0*/  IMAD.WIDE R12, R3, 0x4, R14 ;  /* 0x00000004030c7825 */ /* 0x000fc800078e020e */
[C---:B------:R-:W-:Y:S02]  /*02b0*/  IMAD.WIDE R6, R3.reuse, 0x4, R12 ;  /* 0x0000000403067825 */ /* 0x040fe400078e020c */
[----:B------:R-:W3:Y:S02]  /*02c0*/  LDG.E R12, desc[UR6][R12.64] ;  /* 0x000000060c0c7981 */ /* 0x000ee4000c1e1900 */
[C---:B------:R-:W-:Y:S02]  /*02d0*/  IMAD.WIDE R8, R3.reuse, 0x4, R6 ;  /* 0x0000000403087825 */ /* 0x040fe400078e0206 */
[----:B------:R1:W4:Y:S02]  /*02e0*/  LDG.E R27, desc[UR6][R6.64] ;  /* 0x00000006061b7981 */ /* 0x000324000c1e1900 */
[C---:B------:R-:W-:Y:S02]  /*02f0*/  IMAD.WIDE R10, R3.reuse, 0x4, R8 ;  /* 0x00000004030a7825 */ /* 0x040fe400078e0208 */
[----:B------:R-:W5:Y:S02]  /*0300*/  LDG.E R8, desc[UR6][R8.64] ;  /* 0x0000000608087981 */ /* 0x000f64000c1e1900 */
[----:B0-----:R-:W-:-:S02]  /*0310*/  IMAD.WIDE R14, R3, 0x4, R10 ;  /* 0x00000004030e7825 */ /* 0x001fc400078e020a */
[----:B------:R-:W5:Y:S04]  /*0320*/  LDG.E R29, desc[UR6][R10.64] ;  /* 0x000000060a1d7981 */ /* 0x000f68000c1e1900 */
[----:B------:R-:W5:Y:S04]  /*0330*/  LDG.E R13, desc[UR6][R14.64] ;  /* 0x000000060e0d7981 */ /* 0x000f68000c1e1900 */
[----:B------:R-:W5:Y:S04]  /*0340*/  LDG.E R9, desc[UR6][R4.64+-0x4] ;  /* 0xfffffc0604097981 */ /* 0x000f68000c1e1900 */
[----:B------:R-:W5:Y:S04]  /*0350*/  LDG.E R10, desc[UR6][R4.64] ;  /* 0x00000006040a7981 */ /* 0x000f68000c1e1900 */
[----:B------:R-:W5:Y:S01]  /*0360*/  LDG.E R11, desc[UR6][R4.64+0x8] ;  /* 0x00000806040b7981 */ /* 0x000f62000c1e1900 */
[----:B--2---:R-:W-:-:S02]  /*0370*/  IMAD R21, R21, R24, R25 ;  /* 0x0000001815157224 */ /* 0x004fc400078e0219 */
[C---:B------:R-:W-:Y:S02]  /*0380*/  IMAD.WIDE R24, R3.reuse, 0x4, R14 ;  /* 0x0000000403187825 */ /* 0x040fe400078e020e */
[----:B------:R-:W2:Y:S02]  /*0390*/  LDG.E R14, desc[UR6][R4.64+0x4] ;  /* 0x00000406040e7981 */ /* 0x000ea4000c1e1900 */
[----:B-1----:R-:W-:Y:S02]  /*03a0*/  IMAD.WIDE R6, R3, 0x4, R24 ;  /* 0x0000000403067825 */ /* 0x002fe400078e0218 */
[----:B------:R0:W2:Y:S04]  /*03b0*/  LDG.E R15, desc[UR6][R4.64+0xc] ;  /* 0x00000c06040f7981 */ /* 0x0000a8000c1e1900 */
[----:B------:R-:W2:Y:S04]  /*03c0*/  LDG.E R6, desc[UR6][R6.64] ;  /* 0x0000000606067981 */ /* 0x000ea8000c1e1900 */
[----:B------:R-:W0:Y:S01]  /*03d0*/  LDG.E R4, desc[UR6][R24.64] ;  /* 0x0000000618047981 */ /* 0x000e22000c1e1900 */
[----:B---3--:R-:W-:Y:S01]  /*03e0*/  IMAD R12, R23, R12, R21 ;  /* 0x0000000c170c7224 */ /* 0x008fe200078e0215 */
[----:B------:R-:W-:-:S03]  /*03f0*/  IADD3 R20, PT, PT, R20, 0x8, RZ ;  /* 0x0000000814147810 */ /* 0x000fc60007ffe0ff */
[----:B----4-:R-:W-:Y:S01]  /*0400*/  IMAD R12, R28, R27, R12 ;  /* 0x0000001b1c0c7224 */ /* 0x010fe200078e020c */
[----:B------:R-:W-:-:S03]  /*0410*/  ISETP.NE.AND P1, PT, R20, RZ, PT ;  /* 0x000000ff1400720c */ /* 0x000fc60003f25270 */
[----:B-----5:R-:W-:-:S04]  /*0420*/  IMAD R8, R9, R8, R12 ;  /* 0x0000000809087224 */ /* 0x020fc800078e020c */
[----:B------:R-:W-:Y:S01]  /*0430*/  IMAD R8, R10, R29, R8 ;  /* 0x0000001d0a087224 */ /* 0x000fe200078e0208 */
[----:B------:R-:W-:Y:S02]  /*0440*/  LEA R22, R3, R22, 0x3 ;  /* 0x0000001603167211 */ /* 0x000fe400078e18ff */
[----:B------:R-:W-:Y:S01]  /*0450*/  IADD3 R2, PT, PT, R2, 0x8, RZ ;  /* 0x0000000802027810 */ /* 0x000fe20007ffe0ff */
[----:B--2---:R-:W-:-:S04]  /*0460*/  IMAD R8, R14, R13, R8 ;  /* 0x0000000d0e087224 */ /* 0x004fc800078e0208 */
[----:B0-----:R-:W-:-:S04]  /*0470*/  IMAD R4, R11, R4, R8 ;  /* 0x000000040b047224 */ /* 0x001fc800078e0208 */
[----:B------:R-:W-:Y:S01]  /*0480*/  IMAD R25, R15, R6, R4 ;  /* 0x000000060f197224 */ /* 0x000fe200078e0204 */
[----:B------:R-:W-:Y:S06]  /*0490*/  @P1 BRA `(.L_x_5) ;  /* 0xfffffffc005c1947 */ /* 0x000fec000383ffff */
.L_x_4:
[----:B------:R-:W-:Y:S05]  /*04a0*/  @!P0 BRA `(.L_x_3) ;  /* 0x0000000000d48947 */ /* 0x000fea0003800000 */
[----:B------:R-:W-:Y:S02]  /*04b0*/  ISETP.GE.U32.AND P0, PT, R26, 0x4, PT ;  /* 0x000000041a00780c */ /* 0x000fe40003f06070 */
[----:B------:R-:W-:-:S04]  /*04c0*/  LOP3.LUT R14, R17, 0x3, RZ, 0xc0, !PT ;  /* 0x00000003110e7812 */ /* 0x000fc800078ec0ff */
[----:B------:R-:W-:-:S07]  /*04d0*/  ISETP.NE.AND P1, PT, R14, RZ, PT ;  /* 0x000000ff0e00720c */ /* 0x000fce0003f25270 */
[----:B------:R-:W-:Y:S06]  /*04e0*/  @!P0 BRA `(.L_x_6) ;  /* 0x0000000000588947 */ /* 0x000fec0003800000 */
[----:B------:R-:W0:Y:S01]  /*04f0*/  LDC.64 R10, c[0x0][0x388] ;  /* 0x0000e200ff0a7b82 */ /* 0x000e220000000a00 */
[----:B------:R-:W-:Y:S01]  /*0500*/  IMAD R9, R19, R3, R16 ;  /* 0x0000000313097224 */ /* 0x000fe200078e0210 */
[----:B------:R-:W-:-:S06]  /*0510*/  IADD3 R7, PT, PT, R18, R19, RZ ;  /* 0x0000001312077210 */ /* 0x000fcc0007ffe0ff */
[----:B------:R-:W1:Y:S01]  /*0520*/  LDC.64 R4, c[0x0][0x380] ;  /* 0x0000e000ff047b82 */ /* 0x000e620000000a00 */
[----:B0-----:R-:W-:-:S04]  /*0530*/  IMAD.WIDE R10, R9, 0x4, R10 ;  /* 0x00000004090a7825 */ /* 0x001fc800078e020a */
[----:B------:R-:W-:Y:S02]  /*0540*/  IMAD.WIDE R12, R3, 0x4, R10 ;  /* 0x00000004030c7825 */ /* 0x000fe400078e020a */
[----:B------:R-:W2:Y:S02]  /*0550*/  LDG.E R10, desc[UR6][R10.64] ;  /* 0x000000060a0a7981 */ /* 0x000ea4000c1e1900 */
[----:B-1----:R-:W-:-:S04]  /*0560*/  IMAD.WIDE R4, R7, 0x4, R4 ;  /* 0x0000000407047825 */ /* 0x002fc800078e0204 */
[C---:B------:R-:W-:Y:S01]  /*0570*/  IMAD.WIDE R6, R3.reuse, 0x4, R12 ;  /* 0x0000000403067825 */ /* 0x040fe200078e020c */
[----:B------:R-:W2:Y:S04]  /*0580*/  LDG.E R2, desc[UR6][R4.64] ;  /* 0x0000000604027981 */ /* 0x000ea8000c1e1900 */
[----:B------:R-:W3:Y:S01]  /*0590*/  LDG.E R12, desc[UR6][R12.64] ;  /* 0x000000060c0c7981 */ /* 0x000ee2000c1e1900 */
[----:B------:R-:W-:-:S03]  /*05a0*/  IMAD.WIDE R8, R3, 0x4, R6 ;  /* 0x0000000403087825 */ /* 0x000fc600078e0206 */
[----:B------:R-:W3:Y:S04]  /*05b0*/  LDG.E R15, desc[UR6][R4.64+0x4] ;  /* 0x00000406040f7981 */ /* 0x000ee8000c1e1900 */
[----:B------:R-:W4:Y:S04]  /*05c0*/  LDG.E R20, desc[UR6][R6.64] ;  /* 0x0000000606147981 */ /* 0x000f28000c1e1900 */
[----:B------:R-:W4:Y:S04]  /*05d0*/  LDG.E R21, desc[UR6][R4.64+0x8] ;  /* 0x0000080604157981 */ /* 0x000f28000c1e1900 */
[----:B------:R-:W5:Y:S04]  /*05e0*/  LDG.E R23, desc[UR6][R4.64+0xc] ;  /* 0x00000c0604177981 */ /* 0x000f68000c1e1900 */
[----:B------:R-:W5:Y:S01]  /*05f0*/  LDG.E R8, desc[UR6][R8.64] ;  /* 0x0000000608087981 */ /* 0x000f62000c1e1900 */
[----:B------:R-:W-:Y:S01]  /*0600*/  IADD3 R19, PT, PT, R19, 0x4, RZ ;  /* 0x0000000413137810 */ /* 0x000fe20007ffe0ff */
[----:B--2---:R-:W-:-:S04]  /*0610*/  IMAD R2, R2, R10, R25 ;  /* 0x0000000a02027224 */ /* 0x004fc800078e0219 */
[----:B---3--:R-:W-:-:S04]  /*0620*/  IMAD R2, R15, R12, R2 ;  /* 0x0000000c0f027224 */ /* 0x008fc800078e0202 */
[----:B----4-:R-:W-:-:S04]  /*0630*/  IMAD R2, R21, R20, R2 ;  /* 0x0000001415027224 */ /* 0x010fc800078e0202 */
[----:B-----5:R-:W-:-:S07]  /*0640*/  IMAD R25, R23, R8, R2 ;  /* 0x0000000817197224 */ /* 0x020fce00078e0202 */
.L_x_6:
[----:B------:R-:W-:Y:S05]  /*0650*/  @!P1 BRA `(.L_x_3) ;  /* 0x0000000000689947 */ /* 0x000fea0003800000 */
[----:B------:R-:W0:Y:S01]  /*0660*/  LDC.64 R10, c[0x0][0x388] ;  /* 0x0000e200ff0a7b82 */ /* 0x000e220000000a00 */
[----:B------:R-:W-:Y:S02]  /*0670*/  ISETP.NE.AND P0, PT, R14, 0x1, PT ;  /* 0x000000010e00780c */ /* 0x000fe40003f05270 */
[----:B------:R-:W-:-:S04]  /*0680*/  LOP3.LUT R17, R17, 0x1, RZ, 0xc0, !PT ;  /* 0x0000000111117812 */ /* 0x000fc800078ec0ff */
[----:B------:R-:W-:Y:S01]  /*0690*/  ISETP.NE.U32.AND P1, PT, R17, 0x1, PT ;  /* 0x000000011100780c */ /* 0x000fe20003f25070 */
[----:B------:R-:W1:Y:S06]  /*06a0*/  LDC.64 R8, c[0x0][0x380] ;  /* 0x0000e000ff087b82 */ /* 0x000e6c0000000a00 */
[C---:B------:R-:W-:Y:S01]  /*06b0*/  @P0 IMAD R15, R19.reuse, R3, R16 ;  /* 0x00000003130f0224 */ /* 0x040fe200078e0210 */
[----:B------:R-:W-:Y:S01]  /*06c0*/  @P0 IADD3 R13, PT, PT, R18, R19, RZ ;  /* 0x00000013120d0210 */ /* 0x000fe20007ffe0ff */
[----:B------:R-:W2:Y:S01]  /*06d0*/  LDC.64 R6, c[0x0][0x380] ;  /* 0x0000e000ff067b82 */ /* 0x000ea20000000a00 */
[----:B------:R-:W-:-:S07]  /*06e0*/  @P0 IADD3 R19, PT, PT, R19, 0x2, RZ ;  /* 0x0000000213130810 */ /* 0x000fce0007ffe0ff */
[----:B------:R-:W3:Y:S01]  /*06f0*/  LDC.64 R4, c[0x0][0x388] ;  /* 0x0000e200ff047b82 */ /* 0x000ee20000000a00 */
[----:B0-----:R-:W-:Y:S01]  /*0700*/  @P0 IMAD.WIDE R10, R15, 0x4, R10 ;  /* 0x000000040f0a0825 */ /* 0x001fe200078e020a */
[----:B------:R-:W-:-:S03]  /*0710*/  @!P1 IADD3 R15, PT, PT, R18, R19, RZ ;  /* 0x00000013120f9210 */ /* 0x000fc60007ffe0ff */
[----:B------:R-:W-:Y:S01]  /*0720*/  @!P1 IMAD R19, R19, R3, R16 ;  /* 0x0000000313139224 */ /* 0x000fe200078e0210 */
[----:B------:R-:W4:Y:S01]  /*0730*/  @P0 LDG.E R14, desc[UR6][R10.64] ;  /* 0x000000060a0e0981 */ /* 0x000f22000c1e1900 */
[----:B-1----:R-:W-:-:S04]  /*0740*/  @P0 IMAD.WIDE R8, R13, 0x4, R8 ;  /* 0x000000040d080825 */ /* 0x002fc800078e0208 */
[----:B------:R-:W-:Y:S01]  /*0750*/  @P0 IMAD.WIDE R12, R3, 0x4, R10 ;  /* 0x00000004030c0825 */ /* 0x000fe200078e020a */
[----:B------:R-:W4:Y:S03]  /*0760*/  @P0 LDG.E R2, desc[UR6][R8.64] ;  /* 0x0000000608020981 */ /* 0x000f26000c1e1900 */
[----:B--2---:R-:W-:Y:S01]  /*0770*/  @!P1 IMAD.WIDE R6, R15, 0x4, R6 ;  /* 0x000000040f069825 */ /* 0x004fe200078e0206 */
[----:B------:R-:W2:Y:S04]  /*0780*/  @P0 LDG.E R17, desc[UR6][R8.64+0x4] ;  /* 0x0000040608110981 */ /* 0x000ea8000c1e1900 */
[----:B------:R-:W2:Y:S01]  /*0790*/  @P0 LDG.E R12, desc[UR6][R12.64] ;  /* 0x000000060c0c0981 */ /* 0x000ea2000c1e1900 */
[----:B---3--:R-:W-:-:S03]  /*07a0*/  @!P1 IMAD.WIDE R4, R19, 0x4, R4 ;  /* 0x0000000413049825 */ /* 0x008fc600078e0204 */
[----:B------:R-:W3:Y:S04]  /*07b0*/  @!P1 LDG.E R6, desc[UR6][R6.64] ;  /* 0x0000000606069981 */ /* 0x000ee8000c1e1900 */
[----:B------:R-:W3:Y:S01]  /*07c0*/  @!P1 LDG.E R4, desc[UR6][R4.64] ;  /* 0x0000000604049981 */ /* 0x000ee2000c1e1900 */
[----:B----4-:R-:W-:-:S04]  /*07d0*/  @P0 IMAD R2, R2, R14, R25 ;  /* 0x0000000e02020224 */ /* 0x010fc800078e0219 */
[----:B--2---:R-:W-:-:S04]  /*07e0*/  @P0 IMAD R25, R17, R12, R2 ;  /* 0x0000000c11190224 */ /* 0x004fc800078e0202 */
[----:B---3--:R-:W-:-:S07]  /*07f0*/  @!P1 IMAD R25, R6, R4, R25 ;  /* 0x0000000406199224 */ /* 0x008fce00078e0219 */
.L_x_3:
[----:B------:R-:W0:Y:S01]  /*0800*/  LDC.64 R4, c[0x0][0x390] ;  /* 0x0000e400ff047b82 */ /* 0x000e220000000a00 */
[----:B------:R-:W-:-:S04]  /*0810*/  IMAD R3, R0, R3, R16 ;  /* 0x0000000300037224 */ /* 0x000fc800078e0210 */
[----:B0-----:R-:W-:-:S05]  /*0820*/  IMAD.WIDE R2, R3, 0x4, R4 ;  /* 0x0000000403027825 */ /* 0x001fca00078e0204 */
[----:B------:R-:W-:Y:S01]  /*0830*/  STG.E desc[UR6][R2.64], R25 ;  /* 0x0000001902007986 */ /* 0x000fe2000c101906 */
[----:B------:R-:W-:Y:S05]  /*0840*/  EXIT ;  /* 0x000000000000794d */ /* 0x000fea0003800000 */
.L_x_7:
        /* <DEDUP_REMOVED lines=11> */
.L_x_10:


//--------------------- .nv.shared.reserved.0     --------------------------
	.section	.nv.shared.reserved.0,"aw",@nobits
	.weak		__nv_reservedSMEM_offset_0_alias
	.size		__nv_reservedSMEM_offset_0_alias, 0, 64
	.other		__nv_reservedSMEM_offset_0_alias,@"STO_CUDA_RESERVED_SHARED STV_DEFAULT"
__nv_reservedSMEM_offset_0_alias:
	.zero		0
	.zero		64


//--------------------- .nv.global                --------------------------
	.section	.nv.global,"aw",@nobits
.nv.global:
	.type		_ZN34_INTERNAL_88638a62_4_k_cu_238493c66thrust24THRUST_300001_SM_1000_NS3seqE,@object
	.size		_ZN34_INTERNAL_88638a62_4_k_cu_238493c66thrust24THRUST_300001_SM_1000_NS3seqE,(_ZN34_INTERNAL_88638a62_4_k_cu_238493c64cuda3std3__48in_placeE - _ZN34_INTERNAL_88638a62_4_k_cu_238493c66thrust24THRUST_300001_SM_1000_NS3seqE)
_ZN34_INTERNAL_88638a62_4_k_cu_238493c66thrust24THRUST_300001_SM_1000_NS3seqE:
	.zero		1
	.type		_ZN34_INTERNAL_88638a62_4_k_cu_238493c64cuda3std3__48in_placeE,@object
	.size		_ZN34_INTERNAL_88638a62_4_k_cu_238493c64cuda3std3__48in_placeE,(_ZN34_INTERNAL_88638a62_4_k_cu_238493c64cuda3std6ranges3__45__cpo4sizeE - _ZN34_INTERNAL_88638a62_4_k_cu_238493c64cuda3std3__48in_placeE)
_ZN34_INTERNAL_88638a62_4_k_cu_238493c64cuda3std3__48in_placeE:
	.zero		1
	.type		_ZN34_INTERNAL_88638a62_4_k_cu_238493c64cuda3std6ranges3__45__cpo4sizeE,@object
	.size		_ZN34_INTERNAL_88638a62_4_k_cu_238493c64cuda3std6ranges3__45__cpo4sizeE,(_ZN34_INTERNAL_88638a62_4_k_cu_238493c66thrust24THRUST_300001_SM_1000_NS12placeholders2_3E - _ZN34_INTERNAL_88638a62_4_k_cu_238493c64cuda3std6ranges3__45__cpo4sizeE)
_ZN34_INTERNAL_88638a62_4_k_cu_238493c64cuda3std6ranges3__45__cpo4sizeE:
	.zero		1
	.type		_ZN34_INTERNAL_88638a62_4_k_cu_238493c66thrust24THRUST_300001_SM_1000_NS12placeholders2_3E,@object
	.size		_ZN34_INTERNAL_88638a62_4_k_cu_238493c66thrust24THRUST_300001_SM_1000_NS12placeholders2_3E,(_ZN34_INTERNAL_88638a62_4_k_cu_238493c64cuda3std3__45__cpo6cbeginE - _ZN34_INTERNAL_88638a62_4_k_cu_238493c66thrust24THRUST_300001_SM_1000_NS12placeholders2_3E)
_ZN34_INTERNAL_88638a62_4_k_cu_238493c66thrust24THRUST_300001_SM_1000_NS12placeholders2_3E:
	.zero		1
	.type		_ZN34_INTERNAL_88638a62_4_k_cu_238493c64cuda3std3__45__cpo6cbeginE,@object
	.size		_ZN34_INTERNAL_88638a62_4_k_cu_238493c64cuda3std3__45__cpo6cbeginE,(_ZN34_INTERNAL_88638a62_4_k_cu_238493c64cuda3std6ranges3__45__cpo6cbeginE - _ZN34_INTERNAL_88638a62_4_k_cu_238493c64cuda3std3__45__cpo6cbeginE)
_ZN34_INTERNAL_88638a62_4_k_cu_238493c64cuda3std3__45__cpo6cbeginE:
	.zero		1
	.type		_ZN34_INTERNAL_88638a62_4_k_cu_238493c64cuda3std6ranges3__45__cpo6cbeginE,@object
	.size		_ZN34_INTERNAL_88638a62_4_k_cu_238493c64cuda3std6ranges3__45__cpo6cbeginE,(_ZN34_INTERNAL_88638a62_4_k_cu_238493c66thrust24THRUST_300001_SM_1000_NS12placeholders2_7E - _ZN34_INTERNAL_88638a62_4_k_cu_238493c64cuda3std6ranges3__45__cpo6cbeginE)
_ZN34_INTERNAL_88638a62_4_k_cu_238493c64cuda3std6ranges3__45__cpo6cbeginE:
	.zero		1
	.type		_ZN34_INTERNAL_88638a62_4_k_cu_238493c66thrust24THRUST_300001_SM_1000_NS12placeholders2_7E,@object
	.size		_ZN34_INTERNAL_88638a62_4_k_cu_238493c66thrust24THRUST_300001_SM_1000_NS12placeholders2_7E,(_ZN34_INTERNAL_88638a62_4_k_cu_238493c64cuda3std3__45__cpo7crbeginE - _ZN34_INTERNAL_88638a62_4_k_cu_238493c66thrust24THRUST_300001_SM_1000_NS12placeholders2_7E)
_ZN34_INTERNAL_88638a62_4_k_cu_238493c66thrust24THRUST_300001_SM_1000_NS12placeholders2_7E:
	.zero		1
	.type		_ZN34_INTERNAL_88638a62_4_k_cu_238493c64cuda3std3__45__cpo7crbeginE,@object
	.size		_ZN34_INTERNAL_88638a62_4_k_cu_238493c64cuda3std3__45__cpo7crbeginE,(_ZN34_INTERNAL_88638a62_4_k_cu_238493c64cuda3std6ranges3__45__cpo4nextE - _ZN34_INTERNAL_88638a62_4_k_cu_238493c64cuda3std3__45__cpo7crbeginE)
_ZN34_INTERNAL_88638a62_4_k_cu_238493c64cuda3std3__45__cpo7crbeginE:
	.zero		1
	.type		_ZN34_INTERNAL_88638a62_4_k_cu_238493c64cuda3std6ranges3__45__cpo4nextE,@object
	.size		_ZN34_INTERNAL_88638a62_4_k_cu_238493c64cuda3std6ranges3__45__cpo4nextE,(_ZN34_INTERNAL_88638a62_4_k_cu_238493c64cuda3std6ranges3__45__cpo4swapE - _ZN34_INTERNAL_88638a62_4_k_cu_238493c64cuda3std6ranges3__45__cpo4nextE)
_ZN34_INTERNAL_88638a62_4_k_cu_238493c64cuda3std6ranges3__45__cpo4nextE:
	.zero		1
	.type		_ZN34_INTERNAL_88638a62_4_k_cu_238493c64cuda3std6ranges3__45__cpo4swapE,@object
	.size		_ZN34_INTERNAL_88638a62_4_k_cu_238493c64cuda3std6ranges3__45__cpo4swapE,(_ZN34_INTERNAL_88638a62_4_k_cu_238493c66thrust24THRUST_300001_SM_1000_NS8cuda_cub10par_nosyncE - _ZN34_INTERNAL_88638a62_4_k_cu_238493c64cuda3std6ranges3__45__cpo4swapE)
_ZN34_INTERNAL_88638a62_4_k_cu_238493c64cuda3std6ranges3__45__cpo4swapE:
	.zero		1
	.type		_ZN34_INTERNAL_88638a62_4_k_cu_238493c66thrust24THRUST_300001_SM_1000_NS8cuda_cub10par_nosyncE,@object
	.size		_ZN34_INTERNAL_88638a62_4_k_cu_238493c66thrust24THRUST_300001_SM_1000_NS8cuda_cub10par_nosyncE,(_ZN34_INTERNAL_88638a62_4_k_cu_238493c66thrust24THRUST_300001_SM_1000_NS12placeholders2_9E - _ZN34_INTERNAL_88638a62_4_k_cu_238493c66thrust24THRUST_300001_SM_1000_NS8cuda_cub10par_nosyncE)
_ZN34_INTERNAL_88638a62_4_k_cu_238493c66thrust24THRUST_300001_SM_1000_NS8cuda_cub10par_nosyncE:
	.zero		1
	.type		_ZN34_INTERNAL_88638a62_4_k_cu_238493c66thrust24THRUST_300001_SM_1000_NS12placeholders2_9E,@object
	.size		_ZN34_INTERNAL_88638a62_4_k_cu_238493c66thrust24THRUST_300001_SM_1000_NS12placeholders2_9E,(_ZN34_INTERNAL_88638a62_4_k_cu_238493c64cuda3std3__436_GLOBAL__N__88638a62_4_k_cu_238493c66ignoreE - _ZN34_INTERNAL_88638a62_4_k_cu_238493c66thrust24THRUST_300001_SM_1000_NS12placeholders2_9E)
_ZN34_INTERNAL_88638a62_4_k_cu_238493c66thrust24THRUST_300001_SM_1000_NS12placeholders2_9E:
	.zero		1
	.type		_ZN34_INTERNAL_88638a62_4_k_cu_238493c64cuda3std3__436_GLOBAL__N__88638a62_4_k_cu_238493c66ignoreE,@object
	.size		_ZN34_INTERNAL_88638a62_4_k_cu_238493c64cuda3std3__436_GLOBAL__N__88638a62_4_k_cu_238493c66ignoreE,(_ZN34_INTERNAL_88638a62_4_k_cu_238493c64cuda3std6ranges3__45__cpo4dataE - _ZN34_INTERNAL_88638a62_4_k_cu_238493c64cuda3std3__436_GLOBAL__N__88638a62_4_k_cu_238493c66ignoreE)
_ZN34_INTERNAL_88638a62_4_k_cu_238493c64cuda3std3__436_GLOBAL__N__88638a62_4_k_cu_238493c66ignoreE:
	.zero		1
	.type		_ZN34_INTERNAL_88638a62_4_k_cu_238493c64cuda3std6ranges3__45__cpo4dataE,@object
	.size		_ZN34_INTERNAL_88638a62_4_k_cu_238493c64cuda3std6ranges3__45__cpo4dataE,(_ZN34_INTERNAL_88638a62_4_k_cu_238493c66thrust24THRUST_300001_SM_1000_NS12placeholders2_1E - _ZN34_INTERNAL_88638a62_4_k_cu_238493c64cuda3std6ranges3__45__cpo4dataE)
_ZN34_INTERNAL_88638a62_4_k_cu_238493c64cuda3std6ranges3__45__cpo4dataE:
	.zero		1
	.type		_ZN34_INTERNAL_88638a62_4_k_cu_238493c66thrust24THRUST_300001_SM_1000_NS12placeholders2_1E,@object
	.size		_ZN34_INTERNAL_88638a62_4_k_cu_238493c66thrust24THRUST_300001_SM_1000_NS12placeholders2_1E,(_ZN34_INTERNAL_88638a62_4_k_cu_238493c64cuda3std3__45__cpo5beginE - _ZN34_INTERNAL_88638a62_4_k_cu_238493c66thrust24THRUST_300001_SM_1000_NS12placeholders2_1E)
_ZN34_INTERNAL_88638a62_4_k_cu_238493c66thrust24THRUST_300001_SM_1000_NS12placeholders2_1E:
	.zero		1
	.type		_ZN34_INTERNAL_88638a62_4_k_cu_238493c64cuda3std3__45__cpo5beginE,@object
	.size		_ZN34_INTERNAL_88638a62_4_k_cu_238493c64cuda3std3__45__cpo5beginE,(_ZN34_INTERNAL_88638a62_4_k_cu_238493c64cuda3std6ranges3__45__cpo5beginE - _ZN34_INTERNAL_88638a62_4_k_cu_238493c64cuda3std3__45__cpo5beginE)
_ZN34_INTERNAL_88638a62_4_k_cu_238493c64cuda3std3__45__cpo5beginE:
	.zero		1
	.type		_ZN34_INTERNAL_88638a62_4_k_cu_238493c64cuda3std6ranges3__45__cpo5beginE,@object
	.size		_ZN34_INTERNAL_88638a62_4_k_cu_238493c64cuda3std6ranges3__45__cpo5beginE,(_ZN34_INTERNAL_88638a62_4_k_cu_238493c66thrust24THRUST_300001_SM_1000_NS12placeholders2_5E - _ZN34_INTERNAL_88638a62_4_k_cu_238493c64cuda3std6ranges3__45__cpo5beginE)
_ZN34_INTERNAL_88638a62_4_k_cu_238493c64cuda3std6ranges3__45__cpo5beginE:
	.zero		1
	.type		_ZN34_INTERNAL_88638a62_4_k_cu_238493c66thrust24THRUST_300001_SM_1000_NS12placeholders2_5E,@object
	.size		_ZN34_INTERNAL_88638a62_4_k_cu_238493c66thrust24THRUST_300001_SM_1000_NS12placeholders2_5E,(_ZN34_INTERNAL_88638a62_4_k_cu_238493c64cuda3std3__45__cpo6rbeginE - _ZN34_INTERNAL_88638a62_4_k_cu_238493c66thrust24THRUST_300001_SM_1000_NS12placeholders2_5E)
_ZN34_INTERNAL_88638a62_4_k_cu_238493c66thrust24THRUST_300001_SM_1000_NS12placeholders2_5E:
	.zero		1
	.type		_ZN34_INTERNAL_88638a62_4_k_cu_238493c64cuda3std3__45__cpo6rbeginE,@object
	.size		_ZN34_INTERNAL_88638a62_4_k_cu_238493c64cuda3std3__45__cpo6rbeginE,(_ZN34_INTERNAL_88638a62_4_k_cu_238493c64cuda3std6ranges3__45__cpo7advanceE - _ZN34_INTERNAL_88638a62_4_k_cu_238493c64cuda3std3__45__cpo6rbeginE)
_ZN34_INTERNAL_88638a62_4_k_cu_238493c64cuda3std3__45__cpo6rbeginE:
	.zero		1
	.type		_ZN34_INTERNAL_88638a62_4_k_cu_238493c64cuda3std6ranges3__45__cpo7advanceE,@object
	.size		_ZN34_INTERNAL_88638a62_4_k_cu_238493c64cuda3std6ranges3__45__cpo7advanceE,(_ZN34_INTERNAL_88638a62_4_k_cu_238493c64cuda3std3__47nulloptE - _ZN34_INTERNAL_88638a62_4_k_cu_238493c64cuda3std6ranges3__45__cpo7advanceE)
_ZN34_INTERNAL_88638a62_4_k_cu_238493c64cuda3std6ranges3__45__cpo7advanceE:
	.zero		1
	.type		_ZN34_INTERNAL_88638a62_4_k_cu_238493c64cuda3std3__47nulloptE,@object
	.size		_ZN34_INTERNAL_88638a62_4_k_cu_238493c64cuda3std3__47nulloptE,(_ZN34_INTERNAL_88638a62_4_k_cu_238493c64cuda3std6ranges3__45__cpo8distanceE - _ZN34_INTERNAL_88638a62_4_k_cu_238493c64cuda3std3__47nulloptE)
_ZN34_INTERNAL_88638a62_4_k_cu_238493c64cuda3std3__47nulloptE:
	.zero		1
	.type		_ZN34_INTERNAL_88638a62_4_k_cu_238493c64cuda3std6ranges3__45__cpo8distanceE,@object
	.size		_ZN34_INTERNAL_88638a62_4_k_cu_238493c64cuda3std6ranges3__45__cpo8distanceE,(_ZN34_INTERNAL_88638a62_4_k_cu_238493c66thrust24THRUST_300001_SM_1000_NS12placeholders3_10E - _ZN34_INTERNAL_88638a62_4_k_cu_238493c64cuda3std6ranges3__45__cpo8distanceE)
_ZN34_INTERNAL_88638a62_4_k_cu_238493c64cuda3std6ranges3__45__cpo8distanceE:
	.zero		1
	.type		_ZN34_INTERNAL_88638a62_4_k_cu_238493c66thrust24THRUST_300001_SM_1000_NS12placeholders3_10E,@object
	.size		_ZN34_INTERNAL_88638a62_4_k_cu_238493c66thrust24THRUST_300001_SM_1000_NS12placeholders3_10E,(_ZN34_INTERNAL_88638a62_4_k_cu_238493c64cuda3std3__419piecewise_constructE - _ZN34_INTERNAL_88638a62_4_k_cu_238493c66thrust24THRUST_300001_SM_1000_NS12placeholders3_10E)
_ZN34_INTERNAL_88638a62_4_k_cu_238493c66thrust24THRUST_300001_SM_1000_NS12placeholders3_10E:
	.zero		1
	.type		_ZN34_INTERNAL_88638a62_4_k_cu_238493c64cuda3std3__419piecewise_constructE,@object
	.size		_ZN34_INTERNAL_88638a62_4_k_cu_238493c64cuda3std3__419piecewise_constructE,(_ZN34_INTERNAL_88638a62_4_k_cu_238493c64cuda3std6ranges3__45__cpo5cdataE - _ZN34_INTERNAL_88638a62_4_k_cu_238493c64cuda3std3__419piecewise_constructE)
_ZN34_INTERNAL_88638a62_4_k_cu_238493c64cuda3std3__419piecewise_constructE:
	.zero		1
	.type		_ZN34_INTERNAL_88638a62_4_k_cu_238493c64cuda3std6ranges3__45__cpo5cdataE,@object
	.size		_ZN34_INTERNAL_88638a62_4_k_cu_238493c64cuda3std6ranges3__45__cpo5cdataE,(_ZN34_INTERNAL_88638a62_4_k_cu_238493c66thrust24THRUST_300001_SM_1000_NS12placeholders2_2E - _ZN34_INTERNAL_88638a62_4_k_cu_238493c64cuda3std6ranges3__45__cpo5cdataE)
_ZN34_INTERNAL_88638a62_4_k_cu_238493c64cuda3std6ranges3__45__cpo5cdataE:
	.zero		1
	.type		_ZN34_INTERNAL_88638a62_4_k_cu_238493c66thrust24THRUST_300001_SM_1000_NS12placeholders2_2E,@object
	.size		_ZN34_INTERNAL_88638a62_4_k_cu_238493c66thrust24THRUST_300001_SM_1000_NS12placeholders2_2E,(_ZN34_INTERNAL_88638a62_4_k_cu_238493c64cuda3std3__45__cpo3endE - _ZN34_INTERNAL_88638a62_4_k_cu_238493c66thrust24THRUST_300001_SM_1000_NS12placeholders2_2E)
_ZN34_INTERNAL_88638a62_4_k_cu_238493c66thrust24THRUST_300001_SM_1000_NS12placeholders2_2E:
	.zero		1
	.type		_ZN34_INTERNAL_88638a62_4_k_cu_238493c64cuda3std3__45__cpo3endE,@object
	.size		_ZN34_INTERNAL_88638a62_4_k_cu_238493c64cuda3std3__45__cpo3endE,(_ZN34_INTERNAL_88638a62_4_k_cu_238493c64cuda3std6ranges3__45__cpo3endE - _ZN34_INTERNAL_88638a62_4_k_cu_238493c64cuda3std3__45__cpo3endE)
_ZN34_INTERNAL_88638a62_4_k_cu_238493c64cuda3std3__45__cpo3endE:
	.zero		1
	.type		_ZN34_INTERNAL_88638a62_4_k_cu_238493c64cuda3std6ranges3__45__cpo3endE,@object
	.size		_ZN34_INTERNAL_88638a62_4_k_cu_238493c64cuda3std6ranges3__45__cpo3endE,(_ZN34_INTERNAL_88638a62_4_k_cu_238493c66thrust24THRUST_300001_SM_1000_NS12placeholders2_6E - _ZN34_INTERNAL_88638a62_4_k_cu_238493c64cuda3std6ranges3__45__cpo3endE)
_ZN34_INTERNAL_88638a62_4_k_cu_238493c64cuda3std6ranges3__45__cpo3endE:
	.zero		1
	.type		_ZN34_INTERNAL_88638a62_4_k_cu_238493c66thrust24THRUST_300001_SM_1000_NS12placeholders2_6E,@object
	.size		_ZN34_INTERNAL_88638a62_4_k_cu_238493c66thrust24THRUST_300001_SM_1000_NS12placeholders2_6E,(_ZN34_INTERNAL_88638a62_4_k_cu_238493c64cuda3std3__45__cpo4rendE - _ZN34_INTERNAL_88638a62_4_k_cu_238493c66thrust24THRUST_300001_SM_1000_NS12placeholders2_6E)
_ZN34_INTERNAL_88638a62_4_k_cu_238493c66thrust24THRUST_300001_SM_1000_NS12placeholders2_6E:
	.zero		1
	.type		_ZN34_INTERNAL_88638a62_4_k_cu_238493c64cuda3std3__45__cpo4rendE,@object
	.size		_ZN34_INTERNAL_88638a62_4_k_cu_238493c64cuda3std3__45__cpo4rendE,(_ZN34_INTERNAL_88638a62_4_k_cu_238493c64cuda3std6ranges3__45__cpo9iter_swapE - _ZN34_INTERNAL_88638a62_4_k_cu_238493c64cuda3std3__45__cpo4rendE)
_ZN34_INTERNAL_88638a62_4_k_cu_238493c64cuda3std3__45__cpo4rendE:
	.zero		1
	.type		_ZN34_INTERNAL_88638a62_4_k_cu_238493c64cuda3std6ranges3__45__cpo9iter_swapE,@object
	.size		_ZN34_INTERNAL_88638a62_4_k_cu_238493c64cuda3std6ranges3__45__cpo9iter_swapE,(_ZN34_INTERNAL_88638a62_4_k_cu_238493c64cuda3std3__48unexpectE - _ZN34_INTERNAL_88638a62_4_k_cu_238493c64cuda3std6ranges3__45__cpo9iter_swapE)
_ZN34_INTERNAL_88638a62_4_k_cu_238493c64cuda3std6ranges3__45__cpo9iter_swapE:
	.zero		1
	.type		_ZN34_INTERNAL_88638a62_4_k_cu_238493c64cuda3std3__48unexpectE,@object
	.size		_ZN34_INTERNAL_88638a62_4_k_cu_238493c64cuda3std3__48unexpectE,(_ZN34_INTERNAL_88638a62_4_k_cu_238493c66thrust24THRUST_300001_SM_1000_NS8cuda_cub3parE - _ZN34_INTERNAL_88638a62_4_k_cu_238493c64cuda3std3__48unexpectE)
_ZN34_INTERNAL_88638a62_4_k_cu_238493c64cuda3std3__48unexpectE:
	.zero		1
	.type		_ZN34_INTERNAL_88638a62_4_k_cu_238493c66thrust24THRUST_300001_SM_1000_NS8cuda_cub3parE,@object
	.size		_ZN34_INTERNAL_88638a62_4_k_cu_238493c66thrust24THRUST_300001_SM_1000_NS8cuda_cub3parE,(_ZN34_INTERNAL_88638a62_4_k_cu_238493c66thrust24THRUST_300001_SM_1000_NS12placeholders2_4E - _ZN34_INTERNAL_88638a62_4_k_cu_238493c66thrust24THRUST_300001_SM_1000_NS8cuda_cub3parE)
_ZN34_INTERNAL_88638a62_4_k_cu_238493c66thrust24THRUST_300001_SM_1000_NS8cuda_cub3parE:
	.zero		1
	.type		_ZN34_INTERNAL_88638a62_4_k_cu_238493c66thrust24THRUST_300001_SM_1000_NS12placeholders2_4E,@object
	.size		_ZN34_INTERNAL_88638a62_4_k_cu_238493c66thrust24THRUST_300001_SM_1000_NS12placeholders2_4E,(_ZN34_INTERNAL_88638a62_4_k_cu_238493c64cuda3std3__45__cpo4cendE - _ZN34_INTERNAL_88638a62_4_k_cu_238493c66thrust24THRUST_300001_SM_1000_NS12placeholders2_4E)
_ZN34_INTERNAL_88638a62_4_k_cu_238493c66thrust24THRUST_300001_SM_1000_NS12placeholders2_4E:
	.zero		1
	.type		_ZN34_INTERNAL_88638a62_4_k_cu_238493c64cuda3std3__45__cpo4cendE,@object
	.size		_ZN34_INTERNAL_88638a62_4_k_cu_238493c64cuda3std3__45__cpo4cendE,(_ZN34_INTERNAL_88638a62_4_k_cu_238493c64cuda3std6ranges3__45__cpo4cendE - _ZN34_INTERNAL_88638a62_4_k_cu_238493c64cuda3std3__45__cpo4cendE)
_ZN34_INTERNAL_88638a62_4_k_cu_238493c64cuda3std3__45__cpo4cendE:
	.zero		1
	.type		_ZN34_INTERNAL_88638a62_4_k_cu_238493c64cuda3std6ranges3__45__cpo4cendE,@object
	.size		_ZN34_INTERNAL_88638a62_4_k_cu_238493c64cuda3std6ranges3__45__cpo4cendE,(_ZN34_INTERNAL_88638a62_4_k_cu_238493c64cuda3std3__420unreachable_sentinelE - _ZN34_INTERNAL_88638a62_4_k_cu_238493c64cuda3std6ranges3__45__cpo4cendE)
_ZN34_INTERNAL_88638a62_4_k_cu_238493c64cuda3std6ranges3__45__cpo4cendE:
	.zero		1
	.type		_ZN34_INTERNAL_88638a62_4_k_cu_238493c64cuda3std3__420unreachable_sentinelE,@object
	.size		_ZN34_INTERNAL_88638a62_4_k_cu_238493c64cuda3std3__420unreachable_sentinelE,(_ZN34_INTERNAL_88638a62_4_k_cu_238493c64cuda3std6ranges3__45__cpo5ssizeE - _ZN34_INTERNAL_88638a62_4_k_cu_238493c64cuda3std3__420unreachable_sentinelE)
_ZN34_INTERNAL_88638a62_4_k_cu_238493c64cuda3std3__420unreachable_sentinelE:
	.zero		1
	.type		_ZN34_INTERNAL_88638a62_4_k_cu_238493c64cuda3std6ranges3__45__cpo5ssizeE,@object
	.size		_ZN34_INTERNAL_88638a62_4_k_cu_238493c64cuda3std6ranges3__45__cpo5ssizeE,(_ZN34_INTERNAL_88638a62_4_k_cu_238493c66thrust24THRUST_300001_SM_1000_NS12placeholders2_8E - _ZN34_INTERNAL_88638a62_4_k_cu_238493c64cuda3std6ranges3__45__cpo5ssizeE)
_ZN34_INTERNAL_88638a62_4_k_cu_238493c64cuda3std6ranges3__45__cpo5ssizeE:
	.zero		1
	.type		_ZN34_INTERNAL_88638a62_4_k_cu_238493c66thrust24THRUST_300001_SM_1000_NS12placeholders2_8E,@object
	.size		_ZN34_INTERNAL_88638a62_4_k_cu_238493c66thrust24THRUST_300001_SM_1000_NS12placeholders2_8E,(_ZN34_INTERNAL_88638a62_4_k_cu_238493c64cuda3std3__45__cpo5crendE - _ZN34_INTERNAL_88638a62_4_k_cu_238493c66thrust24THRUST_300001_SM_1000_NS12placeholders2_8E)
_ZN34_INTERNAL_88638a62_4_k_cu_238493c66thrust24THRUST_300001_SM_1000_NS12placeholders2_8E:
	.zero		1
	.type		_ZN34_INTERNAL_88638a62_4_k_cu_238493c64cuda3std3__45__cpo5crendE,@object
	.size		_ZN34_INTERNAL_88638a62_4_k_cu_238493c64cuda3std3__45__cpo5crendE,(_ZN34_INTERNAL_88638a62_4_k_cu_238493c64cuda3std6ranges3__45__cpo4prevE - _ZN34_INTERNAL_88638a62_4_k_cu_238493c64cuda3std3__45__cpo5crendE)
_ZN34_INTERNAL_88638a62_4_k_cu_238493c64cuda3std3__45__cpo5crendE:
	.zero		1
	.type		_ZN34_INTERNAL_88638a62_4_k_cu_238493c64cuda3std6ranges3__45__cpo4prevE,@object
	.size		_ZN34_INTERNAL_88638a62_4_k_cu_238493c64cuda3std6ranges3__45__cpo4prevE,(_ZN34_INTERNAL_88638a62_4_k_cu_238493c64cuda3std6ranges3__45__cpo9iter_moveE - _ZN34_INTERNAL_88638a62_4_k_cu_238493c64cuda3std6ranges3__45__cpo4prevE)
_ZN34_INTERNAL_88638a62_4_k_cu_238493c64cuda3std6ranges3__45__cpo4prevE:
	.zero		1
	.type		_ZN34_INTERNAL_88638a62_4_k_cu_238493c64cuda3std6ranges3__45__cpo9iter_moveE,@object
	.size		_ZN34_INTERNAL_88638a62_4_k_cu_238493c64cuda3std6ranges3__45__cpo9iter_moveE,(_ZN34_INTERNAL_88638a62_4_k_cu_238493c66thrust24THRUST_300001_SM_1000_NS6system6detail10sequential3seqE - _ZN34_INTERNAL_88638a62_4_k_cu_238493c64cuda3std6ranges3__45__cpo9iter_moveE)
_ZN34_INTERNAL_88638a62_4_k_cu_238493c64cuda3std6ranges3__45__cpo9iter_moveE:
	.zero		1
	.type		_ZN34_INTERNAL_88638a62_4_k_cu_238493c66thrust24THRUST_300001_SM_1000_NS6system6detail10sequential3seqE,@object
	.size		_ZN34_INTERNAL_88638a62_4_k_cu_238493c66thrust24THRUST_300001_SM_1000_NS6system6detail10sequential3seqE,(.L_31 - _ZN34_INTERNAL_88638a62_4_k_cu_238493c66thrust24THRUST_300001_SM_1000_NS6system6detail10sequential3seqE)
_ZN34_INTERNAL_88638a62_4_k_cu_238493c66thrust24THRUST_300001_SM_1000_NS6system6detail10sequential3seqE:
	.zero		1
.L_31:


//--------------------- .nv.constant0._ZN3cub18CUB_300001_SM_10006detail8for_each13static_kernelINS2_12policy_hub_t12policy_500_tEmN6thrust24THRUST_300001_SM_1000_NS8cuda_cub20__uninitialized_fill7functorINS7_10device_ptrIiEEiEEEEvT0_T1_ --------------------------
	.section	.nv.constant0._ZN3cub18CUB_300001_SM_10006detail8for_each13static_kernelINS2_12policy_hub_t12policy_500_tEmN6thrust24THRUST_300001_SM_1000_NS8cuda_cub20__uninitialized_fill7functorINS7_10device_ptrIiEEiEEEEvT0_T1_,"a",@progbits
	.sectionflags	@""
	.align	4
.nv.constant0._ZN3cub18CUB_300001_SM_10006detail8for_each13static_kernelINS2_12policy_hub_t12policy_500_tEmN6thrust24THRUST_300001_SM_1000_NS8cuda_cub20__uninitialized_fill7functorINS7_10device_ptrIiEEiEEEEvT0_T1_:
	.zero		920


//--------------------- .nv.constant0._ZN3cub18CUB_300001_SM_10006detail11EmptyKernelIvEEvv --------------------------
	.section	.nv.constant0._ZN3cub18CUB_300001_SM_10006detail11EmptyKernelIvEEvv,"a",@progbits
	.sectionflags	@""
	.align	4
.nv.constant0._ZN3cub18CUB_300001_SM_10006detail11EmptyKernelIvEEvv:
	.zero		896


//--------------------- .nv.constant0._Z9NaiveGEMMPiS_S_iii --------------------------
	.section	.nv.constant0._Z9NaiveGEMMPiS_S_iii,"a",@progbits
	.sectionflags	@""
	.align	4
.nv.constant0._Z9NaiveGEMMPiS_S_iii:
	.zero		932


//--------------------- SYMBOLS --------------------------

	.type		.nv.reservedSmem.offset0,@object
	.size		.nv.reservedSmem.offset0,0x4
